//
// Generated by NVIDIA NVVM Compiler
//
// Compiler Build ID: CL-36424714
// Cuda compilation tools, release 13.0, V13.0.88
// Based on NVVM 20.0.0
//

.version 9.0
.target sm_100
.address_size 64

	// .globl	_Z8vectorNSPfS_i
// _ZZ7vectorSPfS_iE5s_phi has been demoted
.extern .shared .align 16 .b8 sdata[];

.visible .entry _Z8vectorNSPfS_i(
	.param .u64 .ptr .align 1 _Z8vectorNSPfS_i_param_0,
	.param .u64 .ptr .align 1 _Z8vectorNSPfS_i_param_1,
	.param .u32 _Z8vectorNSPfS_i_param_2
)
{
	.reg .pred 	%p<4>;
	.reg .b32 	%r<10>;
	.reg .b32 	%f<15>;
	.reg .b64 	%rd<10>;

	ld.param.u64 	%rd2, [_Z8vectorNSPfS_i_param_0];
	ld.param.u64 	%rd3, [_Z8vectorNSPfS_i_param_1];
	ld.param.u32 	%r2, [_Z8vectorNSPfS_i_param_2];
	cvta.to.global.u64 	%rd1, %rd3;
	mov.u32 	%r3, %tid.x;
	mov.u32 	%r4, %ntid.x;
	mov.u32 	%r5, %ctaid.x;
	mad.lo.s32 	%r1, %r4, %r5, %r3;
	add.s32 	%r6, %r1, 2;
	add.s32 	%r7, %r2, 3;
	setp.ge.s32 	%p1, %r6, %r7;
	@%p1 bra 	$L__BB0_2;
	cvta.to.global.u64 	%rd4, %rd2;
	mul.wide.s32 	%rd5, %r1, 4;
	add.s64 	%rd6, %rd4, %rd5;
	ld.global.f32 	%f1, [%rd6];
	ld.global.f32 	%f2, [%rd6+4];
	add.f32 	%f3, %f2, %f2;
	mul.f32 	%f4, %f2, %f3;
	fma.rn.f32 	%f5, %f1, %f1, %f4;
	ld.global.f32 	%f6, [%rd6+8];
	fma.rn.f32 	%f7, %f6, %f6, %f5;
	ld.global.f32 	%f8, [%rd6+12];
	mul.f32 	%f9, %f8, 0fC0400000;
	fma.rn.f32 	%f10, %f8, %f9, %f7;
	ld.global.f32 	%f11, [%rd6+16];
	mul.f32 	%f12, %f11, 0f40A00000;
	fma.rn.f32 	%f13, %f11, %f12, %f10;
	div.rn.f32 	%f14, %f13, 0f41C00000;
	add.s64 	%rd7, %rd1, %rd5;
	st.global.f32 	[%rd7+8], %f14;
$L__BB0_2:
	setp.ne.s32 	%p2, %r1, 0;
	@%p2 bra 	$L__BB0_4;
	mov.b32 	%r8, 0;
	st.global.u32 	[%rd1], %r8;
	st.global.u32 	[%rd1+4], %r8;
$L__BB0_4:
	setp.ne.s32 	%p3, %r1, %r2;
	@%p3 bra 	$L__BB0_6;
	mul.wide.s32 	%rd8, %r2, 4;
	add.s64 	%rd9, %rd1, %rd8;
	mov.b32 	%r9, 0;
	st.global.u32 	[%rd9+12], %r9;
	st.global.u32 	[%rd9+16], %r9;
$L__BB0_6:
	ret;

}
	// .globl	_Z7vectorSPfS_i
.visible .entry _Z7vectorSPfS_i(
	.param .u64 .ptr .align 1 _Z7vectorSPfS_i_param_0,
	.param .u64 .ptr .align 1 _Z7vectorSPfS_i_param_1,
	.param .u32 _Z7vectorSPfS_i_param_2
)
{
	.reg .pred 	%p<8>;
	.reg .b32 	%r<23>;
	.reg .b32 	%f<21>;
	.reg .b64 	%rd<13>;
	// demoted variable
	.shared .align 4 .b8 _ZZ7vectorSPfS_iE5s_phi[4112];
	ld.param.u64 	%rd4, [_Z7vectorSPfS_i_param_0];
	ld.param.u64 	%rd5, [_Z7vectorSPfS_i_param_1];
	ld.param.u32 	%r5, [_Z7vectorSPfS_i_param_2];
	cvta.to.global.u64 	%rd1, %rd5;
	cvta.to.global.u64 	%rd2, %rd4;
	mov.u32 	%r1, %tid.x;
	mov.u32 	%r6, %ntid.x;
	mov.u32 	%r7, %ctaid.x;
	mad.lo.s32 	%r2, %r6, %r7, %r1;
	add.s32 	%r3, %r2, 2;
	add.s32 	%r8, %r5, 3;
	setp.ge.s32 	%p1, %r3, %r8;
	mul.wide.s32 	%rd6, %r2, 4;
	add.s64 	%rd3, %rd2, %rd6;
	shl.b32 	%r9, %r1, 2;
	mov.u32 	%r10, _ZZ7vectorSPfS_iE5s_phi;
	add.s32 	%r4, %r10, %r9;
	@%p1 bra 	$L__BB1_2;
	ld.global.f32 	%f1, [%rd3+8];
	st.shared.f32 	[%r4+8], %f1;
$L__BB1_2:
	setp.eq.s32 	%p2, %r1, 1023;
	@%p2 bra 	$L__BB1_5;
	setp.ne.s32 	%p3, %r1, 0;
	@%p3 bra 	$L__BB1_8;
	ld.global.f32 	%f5, [%rd3];
	st.shared.f32 	[_ZZ7vectorSPfS_iE5s_phi], %f5;
	ld.global.f32 	%f6, [%rd3+4];
	st.shared.f32 	[_ZZ7vectorSPfS_iE5s_phi+4], %f6;
	bra.uni 	$L__BB1_8;
$L__BB1_5:
	setp.le.s32 	%p4, %r3, %r5;
	@%p4 bra 	$L__BB1_7;
	add.s32 	%r11, %r5, 2;
	mul.wide.s32 	%rd7, %r5, 4;
	add.s64 	%rd8, %rd2, %rd7;
	ld.global.f32 	%f4, [%rd8+8];
	shr.s32 	%r12, %r11, 31;
	shr.u32 	%r13, %r12, 22;
	add.s32 	%r14, %r11, %r13;
	and.b32  	%r15, %r14, 1073740800;
	sub.s32 	%r16, %r11, %r15;
	shl.b32 	%r17, %r16, 2;
	add.s32 	%r19, %r10, %r17;
	st.shared.f32 	[%r19], %f4;
	bra.uni 	$L__BB1_8;
$L__BB1_7:
	ld.global.f32 	%f2, [%rd3+12];
	st.shared.f32 	[_ZZ7vectorSPfS_iE5s_phi+4100], %f2;
	ld.global.f32 	%f3, [%rd3+16];
	st.shared.f32 	[_ZZ7vectorSPfS_iE5s_phi+4104], %f3;
$L__BB1_8:
	bar.sync 	0;
	add.s32 	%r20, %r5, 2;
	setp.ge.s32 	%p5, %r3, %r20;
	@%p5 bra 	$L__BB1_10;
	ld.shared.f32 	%f7, [%r4];
	ld.shared.f32 	%f8, [%r4+4];
	add.f32 	%f9, %f8, %f8;
	mul.f32 	%f10, %f8, %f9;
	fma.rn.f32 	%f11, %f7, %f7, %f10;
	ld.shared.f32 	%f12, [%r4+8];
	fma.rn.f32 	%f13, %f12, %f12, %f11;
	ld.shared.f32 	%f14, [%r4+12];
	mul.f32 	%f15, %f14, 0fC0400000;
	fma.rn.f32 	%f16, %f14, %f15, %f13;
	ld.shared.f32 	%f17, [%r4+16];
	mul.f32 	%f18, %f17, 0f40A00000;
	fma.rn.f32 	%f19, %f17, %f18, %f16;
	div.rn.f32 	%f20, %f19, 0f41C00000;
	add.s64 	%rd10, %rd1, %rd6;
	st.global.f32 	[%rd10+8], %f20;
$L__BB1_10:
	setp.ne.s32 	%p6, %r2, 0;
	@%p6 bra 	$L__BB1_12;
	mov.b32 	%r21, 0;
	st.global.u32 	[%rd1], %r21;
	st.global.u32 	[%rd1+4], %r21;
$L__BB1_12:
	setp.ne.s32 	%p7, %r2, %r5;
	@%p7 bra 	$L__BB1_14;
	mul.wide.s32 	%rd11, %r5, 4;
	add.s64 	%rd12, %rd1, %rd11;
	mov.b32 	%r22, 0;
	st.global.u32 	[%rd12+12], %r22;
	st.global.u32 	[%rd12+16], %r22;
$L__BB1_14:
	ret;

}
	// .globl	_Z9reduceMaxPfS_i
.visible .entry _Z9reduceMaxPfS_i(
	.param .u64 .ptr .align 1 _Z9reduceMaxPfS_i_param_0,
	.param .u64 .ptr .align 1 _Z9reduceMaxPfS_i_param_1,
	.param .u32 _Z9reduceMaxPfS_i_param_2
)
{
	.reg .pred 	%p<11>;
	.reg .b32 	%r<29>;
	.reg .b32 	%f<15>;
	.reg .b64 	%rd<13>;

	ld.param.u64 	%rd3, [_Z9reduceMaxPfS_i_param_0];
	ld.param.u64 	%rd4, [_Z9reduceMaxPfS_i_param_1];
	ld.param.u32 	%r11, [_Z9reduceMaxPfS_i_param_2];
	cvta.to.global.u64 	%rd1, %rd4;
	cvta.to.global.u64 	%rd2, %rd3;
	mov.u32 	%r1, %tid.x;
	mov.u32 	%r2, %ntid.x;
	shr.u32 	%r3, %r2, 1;
	mov.u32 	%r4, %ctaid.x;
	mul.lo.s32 	%r12, %r2, %r4;
	shl.b32 	%r13, %r12, 1;
	add.s32 	%r5, %r13, %r1;
	setp.ge.s32 	%p1, %r5, %r11;
	mov.f32 	%f13, 0fBF800000;
	@%p1 bra 	$L__BB2_2;
	mul.wide.s32 	%rd5, %r5, 4;
	add.s64 	%rd6, %rd2, %rd5;
	ld.global.f32 	%f13, [%rd6];
$L__BB2_2:
	shl.b32 	%r14, %r1, 2;
	mov.u32 	%r15, sdata;
	add.s32 	%r6, %r15, %r14;
	st.shared.f32 	[%r6], %f13;
	add.s32 	%r7, %r5, %r2;
	setp.ge.u32 	%p2, %r7, %r11;
	mov.f32 	%f14, 0fBF800000;
	@%p2 bra 	$L__BB2_4;
	mul.wide.u32 	%rd7, %r7, 4;
	add.s64 	%rd8, %rd2, %rd7;
	ld.global.f32 	%f14, [%rd8];
$L__BB2_4:
	shl.b32 	%r16, %r2, 2;
	add.s32 	%r17, %r6, %r16;
	st.shared.f32 	[%r17], %f14;
	bar.sync 	0;
	setp.lt.u32 	%p3, %r2, 2;
	@%p3 bra 	$L__BB2_13;
	shl.b32 	%r18, %r3, 2;
	add.s32 	%r8, %r6, %r18;
	mov.u32 	%r28, %r3;
$L__BB2_6:
	mov.u32 	%r9, %r28;
	setp.ge.u32 	%p4, %r1, %r9;
	@%p4 bra 	$L__BB2_9;
	ld.shared.f32 	%f10, [%r6];
	shl.b32 	%r22, %r9, 2;
	add.s32 	%r23, %r6, %r22;
	ld.shared.f32 	%f5, [%r23];
	setp.geu.f32 	%p7, %f10, %f5;
	@%p7 bra 	$L__BB2_12;
	st.shared.f32 	[%r6], %f5;
	bra.uni 	$L__BB2_12;
$L__BB2_9:
	add.s32 	%r19, %r9, %r7;
	setp.ge.u32 	%p5, %r19, %r11;
	@%p5 bra 	$L__BB2_12;
	ld.shared.f32 	%f9, [%r8];
	shl.b32 	%r20, %r9, 2;
	add.s32 	%r21, %r8, %r20;
	ld.shared.f32 	%f6, [%r21];
	setp.geu.f32 	%p6, %f9, %f6;
	@%p6 bra 	$L__BB2_12;
	st.shared.f32 	[%r8], %f6;
$L__BB2_12:
	bar.sync 	0;
	shr.u32 	%r28, %r9, 1;
	setp.gt.u32 	%p8, %r9, 1;
	@%p8 bra 	$L__BB2_6;
$L__BB2_13:
	setp.ne.s32 	%p9, %r1, 0;
	@%p9 bra 	$L__BB2_15;
	ld.shared.f32 	%f12, [sdata];
	shl.b32 	%r27, %r4, 1;
	mul.wide.u32 	%rd11, %r27, 4;
	add.s64 	%rd12, %rd1, %rd11;
	st.global.f32 	[%rd12], %f12;
	bra.uni 	$L__BB2_17;
$L__BB2_15:
	setp.ne.s32 	%p10, %r1, %r3;
	@%p10 bra 	$L__BB2_17;
	add.s32 	%r25, %r6, %r14;
	ld.shared.f32 	%f11, [%r25];
	shl.b32 	%r26, %r4, 1;
	mul.wide.u32 	%rd9, %r26, 4;
	add.s64 	%rd10, %rd1, %rd9;
	st.global.f32 	[%rd10+4], %f11;
$L__BB2_17:
	ret;

}


// ===== COMPILED SASS (sm_100) =====

	.target	sm_100

	.elftype	@"ET_EXEC"


//--------------------- .note.nv.tkinfo           --------------------------
	.section	.note.nv.tkinfo,"",@"SHT_NOTE"
	.sectionflags	@"SHF_NOTE_NV_TKINFO"
	.tkinfo
        /*0018*/ 	.word	0x00000002
        /*0030*/ 	.string	""
        /*0030*/ 	.string	"ptxas"
        /*0030*/ 	.string	"Cuda compilation tools, release 13.0, V13.0.88"
        /*0030*/ 	.string	"Build cuda_13.0.r13.0/compiler.36424714_0"
        /*0030*/ 	.string	"-arch sm_100 -m 64 "



//--------------------- .note.nv.cuinfo           --------------------------
	.section	.note.nv.cuinfo,"",@"SHT_NOTE"
	.sectionflags	@"SHF_NOTE_NV_CUINFO"
        /*0018*/ 	.short	0x0002
        /*001a*/ 	.short	0x0064
        /*001c*/ 	.short	0x0082
	.zero		2


//--------------------- .nv.info                  --------------------------
	.section	.nv.info,"",@"SHT_CUDA_INFO"
	.align	4


	//----- nvinfo : EIATTR_REGCOUNT
	.align		4
        /*0000*/ 	.byte	0x04, 0x2f
        /*0002*/ 	.short	(.L_1 - .L_0)
	.align		4
.L_0:
        /*0004*/ 	.word	index@(_Z8vectorNSPfS_i)
        /*0008*/ 	.word	0x0000000d


	//----- nvinfo : EIATTR_FRAME_SIZE
	.align		4
.L_1:
        /*000c*/ 	.byte	0x04, 0x11
        /*000e*/ 	.short	(.L_3 - .L_2)
	.align		4
.L_2:
        /*0010*/ 	.word	index@($__internal_1_$__cuda_sm3x_div_rn_noftz_f32_slowpath)
        /*0014*/ 	.word	0x00000000


	//----- nvinfo : EIATTR_FRAME_SIZE
	.align		4
.L_3:
        /*0018*/ 	.byte	0x04, 0x11
        /*001a*/ 	.short	(.L_5 - .L_4)
	.align		4
.L_4:
        /*001c*/ 	.word	index@(_Z8vectorNSPfS_i)
        /*0020*/ 	.word	0x00000000


	//----- nvinfo : EIATTR_REGCOUNT
	.align		4
.L_5:
        /*0024*/ 	.byte	0x04, 0x2f
        /*0026*/ 	.short	(.L_7 - .L_6)
	.align		4
.L_6:
        /*0028*/ 	.word	index@(_Z7vectorSPfS_i)
        /*002c*/ 	.word	0x00000010


	//----- nvinfo : EIATTR_FRAME_SIZE
	.align		4
.L_7:
        /*0030*/ 	.byte	0x04, 0x11
        /*0032*/ 	.short	(.L_9 - .L_8)
	.align		4
.L_8:
        /*0034*/ 	.word	index@($__internal_0_$__cuda_sm3x_div_rn_noftz_f32_slowpath)
        /*0038*/ 	.word	0x00000000


	//----- nvinfo : EIATTR_FRAME_SIZE
	.align		4
.L_9:
        /*003c*/ 	.byte	0x04, 0x11
        /*003e*/ 	.short	(.L_11 - .L_10)
	.align		4
.L_10:
        /*0040*/ 	.word	index@(_Z7vectorSPfS_i)
        /*0044*/ 	.word	0x00000000


	//----- nvinfo : EIATTR_REGCOUNT
	.align		4
.L_11:
        /*0048*/ 	.byte	0x04, 0x2f
        /*004a*/ 	.short	(.L_13 - .L_12)
	.align		4
.L_12:
        /*004c*/ 	.word	index@(_Z9reduceMaxPfS_i)
        /*0050*/ 	.word	0x00000010


	//----- nvinfo : EIATTR_FRAME_SIZE
	.align		4
.L_13:
        /*0054*/ 	.byte	0x04, 0x11
        /*0056*/ 	.short	(.L_15 - .L_14)
	.align		4
.L_14:
        /*0058*/ 	.word	index@(_Z9reduceMaxPfS_i)
        /*005c*/ 	.word	0x00000000


	//----- nvinfo : EIATTR_MIN_STACK_SIZE
	.align		4
.L_15:
        /*0060*/ 	.byte	0x04, 0x12
        /*0062*/ 	.short	(.L_17 - .L_16)
	.align		4
.L_16:
        /*0064*/ 	.word	index@(_Z9reduceMaxPfS_i)
        /*0068*/ 	.word	0x00000000


	//----- nvinfo : EIATTR_MIN_STACK_SIZE
	.align		4
.L_17:
        /*006c*/ 	.byte	0x04, 0x12
        /*006e*/ 	.short	(.L_19 - .L_18)
	.align		4
.L_18:
        /*0070*/ 	.word	index@(_Z7vectorSPfS_i)
        /*0074*/ 	.word	0x00000000


	//----- nvinfo : EIATTR_MIN_STACK_SIZE
	.align		4
.L_19:
        /*0078*/ 	.byte	0x04, 0x12
        /*007a*/ 	.short	(.L_21 - .L_20)
	.align		4
.L_20:
        /*007c*/ 	.word	index@(_Z8vectorNSPfS_i)
        /*0080*/ 	.word	0x00000000
.L_21:


//--------------------- .nv.compat                --------------------------
	.section	.nv.compat,"",@"SHT_CUDA_COMPAT_INFO"
	.align	4
        /*0000*/ 	.byte	0x02, 0x09, 0x00, 0x00, 0x02, 0x02, 0x01, 0x00, 0x02, 0x05, 0x05, 0x00, 0x03, 0x07, 0x01, 0x01
        /*0010*/ 	.byte	0x02, 0x03, 0x00, 0x00, 0x02, 0x06, 0x01, 0x00, 0x04, 0x0b, 0x08, 0x00, 0x01, 0x00, 0x00, 0x00
        /*0020*/ 	.byte	0x00, 0x00, 0x00, 0x00


//--------------------- .nv.info._Z9reduceMaxPfS_i --------------------------
	.section	.nv.info._Z9reduceMaxPfS_i,"",@"SHT_CUDA_INFO"
	.sectionflags	@""
	.align	4


	//----- nvinfo : EIATTR_CUDA_API_VERSION
	.align		4
        /*0000*/ 	.byte	0x04, 0x37
        /*0002*/ 	.short	(.L_23 - .L_22)
.L_22:
        /*0004*/ 	.word	0x00000082


	//----- nvinfo : EIATTR_KPARAM_INFO
	.align		4
.L_23:
        /*0008*/ 	.byte	0x04, 0x17
        /*000a*/ 	.short	(.L_25 - .L_24)
.L_24:
        /*000c*/ 	.word	0x00000000
        /*0010*/ 	.short	0x0002
        /*0012*/ 	.short	0x0010
        /*0014*/ 	.byte	0x00, 0xf0, 0x11, 0x00


	//----- nvinfo : EIATTR_KPARAM_INFO
	.align		4
.L_25:
        /*0018*/ 	.byte	0x04, 0x17
        /*001a*/ 	.short	(.L_27 - .L_26)
.L_26:
        /*001c*/ 	.word	0x00000000
        /*0020*/ 	.short	0x0001
        /*0022*/ 	.short	0x0008
        /*0024*/ 	.byte	0x00, 0xf5, 0x21, 0x00


	//----- nvinfo : EIATTR_KPARAM_INFO
	.align		4
.L_27:
        /*0028*/ 	.byte	0x04, 0x17
        /*002a*/ 	.short	(.L_29 - .L_28)
.L_28:
        /*002c*/ 	.word	0x00000000
        /*0030*/ 	.short	0x0000
        /*0032*/ 	.short	0x0000
        /*0034*/ 	.byte	0x00, 0xf5, 0x21, 0x00


	//----- nvinfo : EIATTR_SPARSE_MMA_MASK
	.align		4
.L_29:
        /*0038*/ 	.byte	0x03, 0x50
        /*003a*/ 	.short	0x0000


	//----- nvinfo : EIATTR_MAXREG_COUNT
	.align		4
        /*003c*/ 	.byte	0x03, 0x1b
        /*003e*/ 	.short	0x00ff


	//----- nvinfo : EIATTR_NUM_BARRIERS
	.align		4
        /*0040*/ 	.byte	0x02, 0x4c
        /*0042*/ 	.byte	0x01
	.zero		1


	//----- nvinfo : EIATTR_MERCURY_ISA_VERSION
	.align		4
        /*0044*/ 	.byte	0x03, 0x5f
        /*0046*/ 	.short	0x0101


	//----- nvinfo : EIATTR_VRC_CTA_INIT_COUNT
	.align		4
        /*0048*/ 	.byte	0x02, 0x4a
	.zero		1
	.zero		1


	//----- nvinfo : EIATTR_EXIT_INSTR_OFFSETS
	.align		4
        /*004c*/ 	.byte	0x04, 0x1c
        /*004e*/ 	.short	(.L_31 - .L_30)


	//   ....[0]....
.L_30:
        /*0050*/ 	.word	0x00000420


	//   ....[1]....
        /*0054*/ 	.word	0x00000440


	//   ....[2]....
        /*0058*/ 	.word	0x000004b0


	//----- nvinfo : EIATTR_CRS_STACK_SIZE
	.align		4
.L_31:
        /*005c*/ 	.byte	0x04, 0x1e
        /*005e*/ 	.short	(.L_33 - .L_32)
.L_32:
        /*0060*/ 	.word	0x00000000


	//----- nvinfo : EIATTR_CBANK_PARAM_SIZE
	.align		4
.L_33:
        /*0064*/ 	.byte	0x03, 0x19
        /*0066*/ 	.short	0x0014


	//----- nvinfo : EIATTR_PARAM_CBANK
	.align		4
        /*0068*/ 	.byte	0x04, 0x0a
        /*006a*/ 	.short	(.L_35 - .L_34)
	.align		4
.L_34:
        /*006c*/ 	.word	index@(.nv.constant0._Z9reduceMaxPfS_i)
        /*0070*/ 	.short	0x0380
        /*0072*/ 	.short	0x0014


	//----- nvinfo : EIATTR_SW_WAR
	.align		4
.L_35:
        /*0074*/ 	.byte	0x04, 0x36
        /*0076*/ 	.short	(.L_37 - .L_36)
.L_36:
        /*0078*/ 	.word	0x00000008
.L_37:


//--------------------- .nv.info._Z7vectorSPfS_i  --------------------------
	.section	.nv.info._Z7vectorSPfS_i,"",@"SHT_CUDA_INFO"
	.sectionflags	@""
	.align	4


	//----- nvinfo : EIATTR_CUDA_API_VERSION
	.align		4
        /*0000*/ 	.byte	0x04, 0x37
        /*0002*/ 	.short	(.L_39 - .L_38)
.L_38:
        /*0004*/ 	.word	0x00000082


	//----- nvinfo : EIATTR_KPARAM_INFO
	.align		4
.L_39:
        /*0008*/ 	.byte	0x04, 0x17
        /*000a*/ 	.short	(.L_41 - .L_40)
.L_40:
        /*000c*/ 	.word	0x00000000
        /*0010*/ 	.short	0x0002
        /*0012*/ 	.short	0x0010
        /*0014*/ 	.byte	0x00, 0xf0, 0x11, 0x00


	//----- nvinfo : EIATTR_KPARAM_INFO
	.align		4
.L_41:
        /*0018*/ 	.byte	0x04, 0x17
        /*001a*/ 	.short	(.L_43 - .L_42)
.L_42:
        /*001c*/ 	.word	0x00000000
        /*0020*/ 	.short	0x0001
        /*0022*/ 	.short	0x0008
        /*0024*/ 	.byte	0x00, 0xf5, 0x21, 0x00


	//----- nvinfo : EIATTR_KPARAM_INFO
	.align		4
.L_43:
        /*0028*/ 	.byte	0x04, 0x17
        /*002a*/ 	.short	(.L_45 - .L_44)
.L_44:
        /*002c*/ 	.word	0x00000000
        /*0030*/ 	.short	0x0000
        /*0032*/ 	.short	0x0000
        /*0034*/ 	.byte	0x00, 0xf5, 0x21, 0x00


	//----- nvinfo : EIATTR_SPARSE_MMA_MASK
	.align		4
.L_45:
        /*0038*/ 	.byte	0x03, 0x50
        /*003a*/ 	.short	0x0000


	//----- nvinfo : EIATTR_MAXREG_COUNT
	.align		4
        /*003c*/ 	.byte	0x03, 0x1b
        /*003e*/ 	.short	0x00ff


	//----- nvinfo : EIATTR_NUM_BARRIERS
	.align		4
        /*0040*/ 	.byte	0x02, 0x4c
        /*0042*/ 	.byte	0x01
	.zero		1


	//----- nvinfo : EIATTR_MERCURY_ISA_VERSION
	.align		4
        /*0044*/ 	.byte	0x03, 0x5f
        /*0046*/ 	.short	0x0101


	//----- nvinfo : EIATTR_VRC_CTA_INIT_COUNT
	.align		4
        /*0048*/ 	.byte	0x02, 0x4a
	.zero		1
	.zero		1


	//----- nvinfo : EIATTR_EXIT_INSTR_OFFSETS
	.align		4
        /*004c*/ 	.byte	0x04, 0x1c
        /*004e*/ 	.short	(.L_47 - .L_46)


	//   ....[0]....
.L_46:
        /*0050*/ 	.word	0x00000530


	//   ....[1]....
        /*0054*/ 	.word	0x00000580


	//----- nvinfo : EIATTR_CRS_STACK_SIZE
	.align		4
.L_47:
        /*0058*/ 	.byte	0x04, 0x1e
        /*005a*/ 	.short	(.L_49 - .L_48)
.L_48:
        /*005c*/ 	.word	0x00000000


	//----- nvinfo : EIATTR_CBANK_PARAM_SIZE
	.align		4
.L_49:
        /*0060*/ 	.byte	0x03, 0x19
        /*0062*/ 	.short	0x0014


	//----- nvinfo : EIATTR_PARAM_CBANK
	.align		4
        /*0064*/ 	.byte	0x04, 0x0a
        /*0066*/ 	.short	(.L_51 - .L_50)
	.align		4
.L_50:
        /*0068*/ 	.word	index@(.nv.constant0._Z7vectorSPfS_i)
        /*006c*/ 	.short	0x0380
        /*006e*/ 	.short	0x0014


	//----- nvinfo : EIATTR_SW_WAR
	.align		4
.L_51:
        /*0070*/ 	.byte	0x04, 0x36
        /*0072*/ 	.short	(.L_53 - .L_52)
.L_52:
        /*0074*/ 	.word	0x00000008
.L_53:


//--------------------- .nv.info._Z8vectorNSPfS_i --------------------------
	.section	.nv.info._Z8vectorNSPfS_i,"",@"SHT_CUDA_INFO"
	.sectionflags	@""
	.align	4


	//----- nvinfo : EIATTR_CUDA_API_VERSION
	.align		4
        /*0000*/ 	.byte	0x04, 0x37
        /*0002*/ 	.short	(.L_55 - .L_54)
.L_54:
        /*0004*/ 	.word	0x00000082


	//----- nvinfo : EIATTR_KPARAM_INFO
	.align		4
.L_55:
        /*0008*/ 	.byte	0x04, 0x17
        /*000a*/ 	.short	(.L_57 - .L_56)
.L_56:
        /*000c*/ 	.word	0x00000000
        /*0010*/ 	.short	0x0002
        /*0012*/ 	.short	0x0010
        /*0014*/ 	.byte	0x00, 0xf0, 0x11, 0x00


	//----- nvinfo : EIATTR_KPARAM_INFO
	.align		4
.L_57:
        /*0018*/ 	.byte	0x04, 0x17
        /*001a*/ 	.short	(.L_59 - .L_58)
.L_58:
        /*001c*/ 	.word	0x00000000
        /*0020*/ 	.short	0x0001
        /*0022*/ 	.short	0x0008
        /*0024*/ 	.byte	0x00, 0xf5, 0x21, 0x00


	//----- nvinfo : EIATTR_KPARAM_INFO
	.align		4
.L_59:
        /*0028*/ 	.byte	0x04, 0x17
        /*002a*/ 	.short	(.L_61 - .L_60)
.L_60:
        /*002c*/ 	.word	0x00000000
        /*0030*/ 	.short	0x0000
        /*0032*/ 	.short	0x0000
        /*0034*/ 	.byte	0x00, 0xf5, 0x21, 0x00


	//----- nvinfo : EIATTR_SPARSE_MMA_MASK
	.align		4
.L_61:
        /*0038*/ 	.byte	0x03, 0x50
        /*003a*/ 	.short	0x0000


	//----- nvinfo : EIATTR_MAXREG_COUNT
	.align		4
        /*003c*/ 	.byte	0x03, 0x1b
        /*003e*/ 	.short	0x00ff


	//----- nvinfo : EIATTR_MERCURY_ISA_VERSION
	.align		4
        /*0040*/ 	.byte	0x03, 0x5f
        /*0042*/ 	.short	0x0101


	//----- nvinfo : EIATTR_VRC_CTA_INIT_COUNT
	.align		4
        /*0044*/ 	.byte	0x02, 0x4a
	.zero		1
	.zero		1


	//----- nvinfo : EIATTR_EXIT_INSTR_OFFSETS
	.align		4
        /*0048*/ 	.byte	0x04, 0x1c
        /*004a*/ 	.short	(.L_63 - .L_62)


	//   ....[0]....
.L_62:
        /*004c*/ 	.word	0x00000320


	//   ....[1]....
        /*0050*/ 	.word	0x00000370


	//----- nvinfo : EIATTR_CRS_STACK_SIZE
	.align		4
.L_63:
        /*0054*/ 	.byte	0x04, 0x1e
        /*0056*/ 	.short	(.L_65 - .L_64)
.L_64:
        /*0058*/ 	.word	0x00000000


	//----- nvinfo : EIATTR_CBANK_PARAM_SIZE
	.align		4
.L_65:
        /*005c*/ 	.byte	0x03, 0x19
        /*005e*/ 	.short	0x0014


	//----- nvinfo : EIATTR_PARAM_CBANK
	.align		4
        /*0060*/ 	.byte	0x04, 0x0a
        /*0062*/ 	.short	(.L_67 - .L_66)
	.align		4
.L_66:
        /*0064*/ 	.word	index@(.nv.constant0._Z8vectorNSPfS_i)
        /*0068*/ 	.short	0x0380
        /*006a*/ 	.short	0x0014


	//----- nvinfo : EIATTR_SW_WAR
	.align		4
.L_67:
        /*006c*/ 	.byte	0x04, 0x36
        /*006e*/ 	.short	(.L_69 - .L_68)
.L_68:
        /*0070*/ 	.word	0x00000008
.L_69:


//--------------------- .nv.callgraph             --------------------------
	.section	.nv.callgraph,"",@"SHT_CUDA_CALLGRAPH"
	.align	4
	.sectionentsize	8
	.align		4
        /*0000*/ 	.word	0x00000000
	.align		4
        /*0004*/ 	.word	0xffffffff
	.align		4
        /*0008*/ 	.word	0x00000000
	.align		4
        /*000c*/ 	.word	0xfffffffe
	.align		4
        /*0010*/ 	.word	0x00000000
	.align		4
        /*0014*/ 	.word	0xfffffffd
	.align		4
        /*0018*/ 	.word	0x00000000
	.align		4
        /*001c*/ 	.word	0xfffffffc


//--------------------- .text._Z9reduceMaxPfS_i   --------------------------
	.section	.text._Z9reduceMaxPfS_i,"ax",@progbits
	.align	128
        .global         _Z9reduceMaxPfS_i
        .type           _Z9reduceMaxPfS_i,@function
        .size           _Z9reduceMaxPfS_i,(.L_x_46 - _Z9reduceMaxPfS_i)
        .other          _Z9reduceMaxPfS_i,@"STO_CUDA_ENTRY STV_DEFAULT"
_Z9reduceMaxPfS_i:
.text._Z9reduceMaxPfS_i:
[----:B------:R-:W-:Y:S01]  /*0000*/  LDC R1, c[0x0][0x37c] ;  /* 0x0000df00ff017b82 */ /* 0x000fe20000000800 */
[----:B------:R-:W0:Y:S07]  /*0010*/  S2R R0, SR_CTAID.X ;  /* 0x0000000000007919 */ /* 0x000e2e0000002500 */
[----:B------:R-:W0:Y:S01]  /*0020*/  LDC R10, c[0x0][0x360] ;  /* 0x0000d800ff0a7b82 */ /* 0x000e220000000800 */
[----:B------:R-:W1:Y:S01]  /*0030*/  LDCU UR4, c[0x0][0x390] ;  /* 0x00007200ff0477ac */ /* 0x000e620008000800 */
[----:B------:R-:W-:Y:S01]  /*0040*/  HFMA2 R8, -RZ, RZ, -1.875, 0 ;  /* 0xbf800000ff087431 */ /* 0x000fe200000001ff */
[----:B------:R-:W2:Y:S01]  /*0050*/  S2R R13, SR_TID.X ;  /* 0x00000000000d7919 */ /* 0x000ea20000002100 */
[----:B------:R-:W-:Y:S01]  /*0060*/  IMAD.MOV.U32 R6, RZ, RZ, -0x40800000 ;  /* 0xbf800000ff067424 */ /* 0x000fe200078e00ff */
[----:B------:R-:W3:Y:S01]  /*0070*/  LDCU.64 UR6, c[0x0][0x358] ;  /* 0x00006b00ff0677ac */ /* 0x000ee20008000a00 */
[----:B0-----:R-:W-:-:S04]  /*0080*/  IMAD R2, R10, R0, RZ ;  /* 0x000000000a027224 */ /* 0x001fc800078e02ff */
[----:B--2---:R-:W-:-:S04]  /*0090*/  IMAD R7, R2, 0x2, R13 ;  /* 0x0000000202077824 */ /* 0x004fc800078e020d */
[C---:B------:R-:W-:Y:S01]  /*00a0*/  IMAD.IADD R9, R7.reuse, 0x1, R10 ;  /* 0x0000000107097824 */ /* 0x040fe200078e020a */
[----:B-1----:R-:W-:-:S04]  /*00b0*/  ISETP.GE.AND P0, PT, R7, UR4, PT ;  /* 0x0000000407007c0c */ /* 0x002fc8000bf06270 */
[----:B------:R-:W-:-:S09]  /*00c0*/  ISETP.GE.U32.AND P1, PT, R9, UR4, PT ;  /* 0x0000000409007c0c */ /* 0x000fd2000bf26070 */
[----:B------:R-:W0:Y:S08]  /*00d0*/  @!P0 LDC.64 R2, c[0x0][0x380] ;  /* 0x0000e000ff028b82 */ /* 0x000e300000000a00 */
[----:B------:R-:W1:Y:S01]  /*00e0*/  @!P1 LDC.64 R4, c[0x0][0x380] ;  /* 0x0000e000ff049b82 */ /* 0x000e620000000a00 */
[----:B0-----:R-:W-:-:S05]  /*00f0*/  @!P0 IMAD.WIDE R2, R7, 0x4, R2 ;  /* 0x0000000407028825 */ /* 0x001fca00078e0202 */
[----:B---3--:R-:W2:Y:S01]  /*0100*/  @!P0 LDG.E R6, desc[UR6][R2.64] ;  /* 0x0000000602068981 */ /* 0x008ea2000c1e1900 */
[----:B-1----:R-:W-:-:S05]  /*0110*/  @!P1 IMAD.WIDE.U32 R4, R9, 0x4, R4 ;  /* 0x0000000409049825 */ /* 0x002fca00078e0004 */
[----:B------:R-:W3:Y:S01]  /*0120*/  @!P1 LDG.E R8, desc[UR6][R4.64] ;  /* 0x0000000604089981 */ /* 0x000ee2000c1e1900 */
[----:B------:R-:W0:Y:S01]  /*0130*/  S2UR UR5, SR_CgaCtaId ;  /* 0x00000000000579c3 */ /* 0x000e220000008800 */
[----:B------:R-:W-:Y:S01]  /*0140*/  UMOV UR4, 0x400 ;  /* 0x0000040000047882 */ /* 0x000fe20000000000 */
[----:B------:R-:W-:Y:S01]  /*0150*/  ISETP.GE.U32.AND P0, PT, R10, 0x2, PT ;  /* 0x000000020a00780c */ /* 0x000fe20003f06070 */
[----:B0-----:R-:W-:-:S06]  /*0160*/  ULEA UR4, UR5, UR4, 0x18 ;  /* 0x0000000405047291 */ /* 0x001fcc000f8ec0ff */
[----:B------:R-:W-:-:S05]  /*0170*/  LEA R7, R13, UR4, 0x2 ;  /* 0x000000040d077c11 */ /* 0x000fca000f8e10ff */
[----:B------:R-:W-:Y:S01]  /*0180*/  IMAD R11, R10, 0x4, R7 ;  /* 0x000000040a0b7824 */ /* 0x000fe200078e0207 */
[----:B------:R-:W-:Y:S01]  /*0190*/  SHF.R.U32.HI R10, RZ, 0x1, R10 ;  /* 0x00000001ff0a7819 */ /* 0x000fe2000001160a */
[----:B--2---:R0:W-:Y:S04]  /*01a0*/  STS [R7], R6 ;  /* 0x0000000607007388 */ /* 0x0041e80000000800 */
[----:B---3--:R0:W-:Y:S01]  /*01b0*/  STS [R11], R8 ;  /* 0x000000080b007388 */ /* 0x0081e20000000800 */
[----:B------:R-:W-:Y:S06]  /*01c0*/  BAR.SYNC.DEFER_BLOCKING 0x0 ;  /* 0x0000000000007b1d */ /* 0x000fec0000010000 */
[----:B------:R-:W-:Y:S05]  /*01d0*/  @!P0 BRA `(.L_x_0) ;  /* 0x0000000000688947 */ /* 0x000fea0003800000 */
[----:B------:R-:W-:Y:S01]  /*01e0*/  IMAD R2, R10, 0x4, R7 ;  /* 0x000000040a027824 */ /* 0x000fe200078e0207 */
[----:B------:R-:W-:Y:S01]  /*01f0*/  MOV R4, R10 ;  /* 0x0000000a00047202 */ /* 0x000fe20000000f00 */
[----:B------:R-:W1:Y:S06]  /*0200*/  LDCU UR4, c[0x0][0x390] ;  /* 0x00007200ff0477ac */ /* 0x000e6c0008000800 */
.L_x_4:
[----:B------:R-:W-:Y:S01]  /*0210*/  ISETP.GE.U32.AND P0, PT, R13, R4, PT ;  /* 0x000000040d00720c */ /* 0x000fe20003f06070 */
[----:B------:R-:W-:-:S12]  /*0220*/  BSSY.RECONVERGENT B0, `(.L_x_1) ;  /* 0x0000011000007945 */ /* 0x000fd80003800200 */
[----:B--2---:R-:W-:Y:S05]  /*0230*/  @P0 BRA `(.L_x_2) ;  /* 0x00000000001c0947 */ /* 0x004fea0003800000 */
[----:B------:R-:W-:Y:S01]  /*0240*/  IMAD R5, R4, 0x4, R7 ;  /* 0x0000000404057824 */ /* 0x000fe200078e0207 */
[----:B------:R-:W-:Y:S04]  /*0250*/  LDS R3, [R7] ;  /* 0x0000000007037984 */ /* 0x000fe80000000800 */
[----:B0-----:R-:W0:Y:S02]  /*0260*/  LDS R6, [R5] ;  /* 0x0000000005067984 */ /* 0x001e240000000800 */
[----:B0-----:R-:W-:-:S13]  /*0270*/  FSETP.GEU.AND P0, PT, R3, R6, PT ;  /* 0x000000060300720b */ /* 0x001fda0003f0e000 */
[----:B------:R-:W-:Y:S05]  /*0280*/  @P0 BRA `(.L_x_3) ;  /* 0x0000000000280947 */ /* 0x000fea0003800000 */
[----:B------:R0:W-:Y:S01]  /*0290*/  STS [R7], R6 ;  /* 0x0000000607007388 */ /* 0x0001e20000000800 */
[----:B------:R-:W-:Y:S05]  /*02a0*/  BRA `(.L_x_3) ;  /* 0x0000000000207947 */ /* 0x000fea0003800000 */
.L_x_2:
[----:B------:R-:W-:-:S05]  /*02b0*/  IMAD.IADD R3, R9, 0x1, R4 ;  /* 0x0000000109037824 */ /* 0x000fca00078e0204 */
[----:B-1----:R-:W-:-:S13]  /*02c0*/  ISETP.GE.U32.AND P0, PT, R3, UR4, PT ;  /* 0x0000000403007c0c */ /* 0x002fda000bf06070 */
[----:B------:R-:W-:Y:S05]  /*02d0*/  @P0 BRA `(.L_x_3) ;  /* 0x0000000000140947 */ /* 0x000fea0003800000 */
[----:B------:R-:W-:Y:S01]  /*02e0*/  LEA R5, R4, R2, 0x2 ;  /* 0x0000000204057211 */ /* 0x000fe200078e10ff */
[----:B------:R-:W-:Y:S05]  /*02f0*/  LDS R3, [R2] ;  /* 0x0000000002037984 */ /* 0x000fea0000000800 */
[----:B------:R-:W1:Y:S02]  /*0300*/  LDS R5, [R5] ;  /* 0x0000000005057984 */ /* 0x000e640000000800 */
[----:B-1----:R-:W-:-:S13]  /*0310*/  FSETP.GEU.AND P0, PT, R3, R5, PT ;  /* 0x000000050300720b */ /* 0x002fda0003f0e000 */
[----:B------:R2:W-:Y:S02]  /*0320*/  @!P0 STS [R2], R5 ;  /* 0x0000000502008388 */ /* 0x0005e40000000800 */
.L_x_3:
[----:B-1----:R-:W-:Y:S05]  /*0330*/  BSYNC.RECONVERGENT B0 ;  /* 0x0000000000007941 */ /* 0x002fea0003800200 */
.L_x_1:
[----:B------:R-:W-:Y:S01]  /*0340*/  BAR.SYNC.DEFER_BLOCKING 0x0 ;  /* 0x0000000000007b1d */ /* 0x000fe20000010000 */
[----:B------:R-:W-:Y:S02]  /*0350*/  ISETP.GT.U32.AND P0, PT, R4, 0x1, PT ;  /* 0x000000010400780c */ /* 0x000fe40003f04070 */
[----:B------:R-:W-:-:S11]  /*0360*/  SHF.R.U32.HI R4, RZ, 0x1, R4 ;  /* 0x00000001ff047819 */ /* 0x000fd60000011604 */
[----:B------:R-:W-:Y:S05]  /*0370*/  @P0 BRA `(.L_x_4) ;  /* 0xfffffffc00a40947 */ /* 0x000fea000383ffff */
.L_x_0:
[----:B------:R-:W-:-:S13]  /*0380*/  ISETP.NE.AND P0, PT, R13, RZ, PT ;  /* 0x000000ff0d00720c */ /* 0x000fda0003f05270 */
[----:B------:R-:W-:Y:S05]  /*0390*/  @P0 BRA `(.L_x_5) ;  /* 0x0000000000240947 */ /* 0x000fea0003800000 */
[----:B------:R-:W1:Y:S01]  /*03a0*/  S2UR UR5, SR_CgaCtaId ;  /* 0x00000000000579c3 */ /* 0x000e620000008800 */
[----:B------:R-:W-:Y:S01]  /*03b0*/  UMOV UR4, 0x400 ;  /* 0x0000040000047882 */ /* 0x000fe20000000000 */
[----:B0-----:R-:W-:-:S06]  /*03c0*/  IMAD.SHL.U32 R7, R0, 0x2, RZ ;  /* 0x0000000200077824 */ /* 0x001fcc00078e00ff */
[----:B--2---:R-:W0:Y:S01]  /*03d0*/  LDC.64 R2, c[0x0][0x388] ;  /* 0x0000e200ff027b82 */ /* 0x004e220000000a00 */
[----:B-1----:R-:W-:Y:S01]  /*03e0*/  ULEA UR4, UR5, UR4, 0x18 ;  /* 0x0000000405047291 */ /* 0x002fe2000f8ec0ff */
[----:B0-----:R-:W-:-:S08]  /*03f0*/  IMAD.WIDE.U32 R2, R7, 0x4, R2 ;  /* 0x0000000407027825 */ /* 0x001fd000078e0002 */
[----:B------:R-:W0:Y:S04]  /*0400*/  LDS R5, [UR4] ;  /* 0x00000004ff057984 */ /* 0x000e280008000800 */
[----:B0-----:R-:W-:Y:S01]  /*0410*/  STG.E desc[UR6][R2.64], R5 ;  /* 0x0000000502007986 */ /* 0x001fe2000c101906 */
[----:B------:R-:W-:Y:S05]  /*0420*/  EXIT ;  /* 0x000000000000794d */ /* 0x000fea0003800000 */
.L_x_5:
[----:B------:R-:W-:-:S13]  /*0430*/  ISETP.NE.AND P0, PT, R13, R10, PT ;  /* 0x0000000a0d00720c */ /* 0x000fda0003f05270 */
[----:B------:R-:W-:Y:S05]  /*0440*/  @P0 EXIT ;  /* 0x000000000000094d */ /* 0x000fea0003800000 */
[----:B0-----:R-:W-:Y:S01]  /*0450*/  IMAD R7, R13, 0x4, R7 ;  /* 0x000000040d077824 */ /* 0x001fe200078e0207 */
[----:B--2---:R-:W0:Y:S01]  /*0460*/  LDC.64 R2, c[0x0][0x388] ;  /* 0x0000e200ff027b82 */ /* 0x004e220000000a00 */
[----:B------:R-:W-:-:S04]  /*0470*/  SHF.L.U32 R5, R0, 0x1, RZ ;  /* 0x0000000100057819 */ /* 0x000fc800000006ff */
[----:B------:R-:W1:Y:S01]  /*0480*/  LDS R7, [R7] ;  /* 0x0000000007077984 */ /* 0x000e620000000800 */
[----:B0-----:R-:W-:-:S05]  /*0490*/  IMAD.WIDE.U32 R2, R5, 0x4, R2 ;  /* 0x0000000405027825 */ /* 0x001fca00078e0002 */
[----:B-1----:R-:W-:Y:S01]  /*04a0*/  STG.E desc[UR6][R2.64+0x4], R7 ;  /* 0x0000040702007986 */ /* 0x002fe2000c101906 */
[----:B------:R-:W-:Y:S05]  /*04b0*/  EXIT ;  /* 0x000000000000794d */ /* 0x000fea0003800000 */
.L_x_6:
[----:B------:R-:W-:-:S00]  /*04c0*/  BRA `(.L_x_6) ;  /* 0xfffffffc00fc7947 */ /* 0x000fc0000383ffff */
[----:B------:R-:W-:-:S00]  /*04d0*/  NOP ;  /* 0x0000000000007918 */ /* 0x000fc00000000000 */
        /* <DEDUP_REMOVED lines=10> */
.L_x_46:


//--------------------- .text._Z7vectorSPfS_i     --------------------------
	.section	.text._Z7vectorSPfS_i,"ax",@progbits
	.align	128
        .global         _Z7vectorSPfS_i
        .type           _Z7vectorSPfS_i,@function
        .size           _Z7vectorSPfS_i,(.L_x_44 - _Z7vectorSPfS_i)
        .other          _Z7vectorSPfS_i,@"STO_CUDA_ENTRY STV_DEFAULT"
_Z7vectorSPfS_i:
.text._Z7vectorSPfS_i:
[----:B------:R-:W-:Y:S01]  /*0000*/  LDC R1, c[0x0][0x37c] ;  /* 0x0000df00ff017b82 */ /* 0x000fe20000000800 */
[----:B------:R-:W0:Y:S07]  /*0010*/  S2R R9, SR_TID.X ;  /* 0x0000000000097919 */ /* 0x000e2e0000002100 */
[----:B------:R-:W1:Y:S01]  /*0020*/  LDC R13, c[0x0][0x390] ;  /* 0x0000e400ff0d7b82 */ /* 0x000e620000000800 */
[----:B------:R-:W0:Y:S01]  /*0030*/  LDCU UR4, c[0x0][0x360] ;  /* 0x00006c00ff0477ac */ /* 0x000e220008000800 */
[----:B------:R-:W0:Y:S01]  /*0040*/  S2R R2, SR_CTAID.X ;  /* 0x0000000000027919 */ /* 0x000e220000002500 */
[----:B------:R-:W2:Y:S05]  /*0050*/  LDCU.64 UR6, c[0x0][0x358] ;  /* 0x00006b00ff0677ac */ /* 0x000eaa0008000a00 */
[----:B------:R-:W3:Y:S01]  /*0060*/  LDC.64 R6, c[0x0][0x380] ;  /* 0x0000e000ff067b82 */ /* 0x000ee20000000a00 */
[----:B-1----:R-:W-:-:S02]  /*0070*/  VIADD R3, R13, 0x3 ;  /* 0x000000030d037836 */ /* 0x002fc40000000000 */
[----:B0-----:R-:W-:-:S04]  /*0080*/  IMAD R2, R2, UR4, R9 ;  /* 0x0000000402027c24 */ /* 0x001fc8000f8e0209 */
[C---:B------:R-:W-:Y:S02]  /*0090*/  VIADD R0, R2.reuse, 0x2 ;  /* 0x0000000202007836 */ /* 0x040fe40000000000 */
[----:B---3--:R-:W-:-:S03]  /*00a0*/  IMAD.WIDE R4, R2, 0x4, R6 ;  /* 0x0000000402047825 */ /* 0x008fc600078e0206 */
[----:B------:R-:W-:-:S13]  /*00b0*/  ISETP.GE.AND P0, PT, R0, R3, PT ;  /* 0x000000030000720c */ /* 0x000fda0003f06270 */
[----:B--2---:R-:W2:Y:S01]  /*00c0*/  @!P0 LDG.E R8, desc[UR6][R4.64+0x8] ;  /* 0x0000080604088981 */ /* 0x004ea2000c1e1900 */
[----:B------:R-:W0:Y:S01]  /*00d0*/  S2UR UR5, SR_CgaCtaId ;  /* 0x00000000000579c3 */ /* 0x000e220000008800 */
[----:B------:R-:W-:Y:S01]  /*00e0*/  UMOV UR4, 0x400 ;  /* 0x0000040000047882 */ /* 0x000fe20000000000 */
[----:B------:R-:W-:Y:S01]  /*00f0*/  BSSY.RECONVERGENT B0, `(.L_x_7) ;  /* 0x000001a000007945 */ /* 0x000fe20003800200 */
[----:B0-----:R-:W-:-:S06]  /*0100*/  ULEA UR4, UR5, UR4, 0x18 ;  /* 0x0000000405047291 */ /* 0x001fcc000f8ec0ff */
[----:B------:R-:W-:-:S05]  /*0110*/  LEA R3, R9, UR4, 0x2 ;  /* 0x0000000409037c11 */ /* 0x000fca000f8e10ff */
[----:B--2---:R0:W-:Y:S01]  /*0120*/  @!P0 STS [R3+0x8], R8 ;  /* 0x0000080803008388 */ /* 0x0041e20000000800 */
[----:B------:R-:W-:-:S13]  /*0130*/  ISETP.NE.AND P0, PT, R9, 0x3ff, PT ;  /* 0x000003ff0900780c */ /* 0x000fda0003f05270 */
[----:B0-----:R-:W-:Y:S05]  /*0140*/  @!P0 BRA `(.L_x_8) ;  /* 0x0000000000188947 */ /* 0x001fea0003800000 */
[----:B------:R-:W-:-:S13]  /*0150*/  ISETP.NE.AND P0, PT, R9, RZ, PT ;  /* 0x000000ff0900720c */ /* 0x000fda0003f05270 */
[----:B------:R-:W-:Y:S05]  /*0160*/  @P0 BRA `(.L_x_9) ;  /* 0x0000000000480947 */ /* 0x000fea0003800000 */
[----:B------:R-:W2:Y:S04]  /*0170*/  LDG.E R6, desc[UR6][R4.64] ;  /* 0x0000000604067981 */ /* 0x000ea8000c1e1900 */
[----:B------:R-:W2:Y:S04]  /*0180*/  LDG.E R7, desc[UR6][R4.64+0x4] ;  /* 0x0000040604077981 */ /* 0x000ea8000c1e1900 */
[----:B--2---:R1:W-:Y:S01]  /*0190*/  STS.64 [UR4], R6 ;  /* 0x00000006ff007988 */ /* 0x0043e20008000a04 */
[----:B------:R-:W-:Y:S05]  /*01a0*/  BRA `(.L_x_9) ;  /* 0x0000000000387947 */ /* 0x000fea0003800000 */
.L_x_8:
[----:B------:R-:W-:-:S13]  /*01b0*/  ISETP.GT.AND P0, PT, R0, R13, PT ;  /* 0x0000000d0000720c */ /* 0x000fda0003f04270 */
[C---:B------:R-:W-:Y:S01]  /*01c0*/  @P0 IMAD.WIDE R6, R13.reuse, 0x4, R6 ;  /* 0x000000040d060825 */ /* 0x040fe200078e0206 */
[----:B------:R-:W2:Y:S04]  /*01d0*/  @!P0 LDG.E R10, desc[UR6][R4.64+0xc] ;  /* 0x00000c06040a8981 */ /* 0x000ea8000c1e1900 */
[----:B------:R-:W3:Y:S04]  /*01e0*/  @!P0 LDG.E R11, desc[UR6][R4.64+0x10] ;  /* 0x00001006040b8981 */ /* 0x000ee8000c1e1900 */
[----:B------:R-:W4:Y:S01]  /*01f0*/  @P0 LDG.E R6, desc[UR6][R6.64+0x8] ;  /* 0x0000080606060981 */ /* 0x000f22000c1e1900 */
[----:B------:R-:W-:-:S05]  /*0200*/  @P0 VIADD R8, R13, 0x2 ;  /* 0x000000020d080836 */ /* 0x000fca0000000000 */
[----:B------:R-:W-:-:S04]  /*0210*/  @P0 SHF.R.S32.HI R9, RZ, 0x1f, R8 ;  /* 0x0000001fff090819 */ /* 0x000fc80000011408 */
[----:B------:R-:W-:-:S04]  /*0220*/  @P0 LEA.HI R9, R9, R8, RZ, 0xa ;  /* 0x0000000809090211 */ /* 0x000fc800078f50ff */
[----:B------:R-:W-:-:S05]  /*0230*/  @P0 LOP3.LUT R9, R9, 0x3ffffc00, RZ, 0xc0, !PT ;  /* 0x3ffffc0009090812 */ /* 0x000fca00078ec0ff */
[----:B------:R-:W-:-:S05]  /*0240*/  @P0 IMAD.IADD R9, R8, 0x1, -R9 ;  /* 0x0000000108090824 */ /* 0x000fca00078e0a09 */
[----:B------:R-:W-:-:S05]  /*0250*/  @P0 LEA R9, R9, UR4, 0x2 ;  /* 0x0000000409090c11 */ /* 0x000fca000f8e10ff */
[----:B----4-:R0:W-:Y:S04]  /*0260*/  @P0 STS [R9], R6 ;  /* 0x0000000609000388 */ /* 0x0101e80000000800 */
[----:B--2---:R0:W-:Y:S04]  /*0270*/  @!P0 STS [UR4+0x1004], R10 ;  /* 0x0010040aff008988 */ /* 0x0041e80008000804 */
[----:B---3--:R0:W-:Y:S02]  /*0280*/  @!P0 STS [UR4+0x1008], R11 ;  /* 0x0010080bff008988 */ /* 0x0081e40008000804 */
.L_x_9:
[----:B------:R-:W-:Y:S05]  /*0290*/  BSYNC.RECONVERGENT B0 ;  /* 0x0000000000007941 */ /* 0x000fea0003800200 */
.L_x_7:
[----:B------:R-:W-:Y:S01]  /*02a0*/  VIADD R13, R13, 0x2 ;  /* 0x000000020d0d7836 */ /* 0x000fe20000000000 */
[----:B------:R-:W-:Y:S04]  /*02b0*/  BAR.SYNC.DEFER_BLOCKING 0x0 ;  /* 0x0000000000007b1d */ /* 0x000fe80000010000 */
[----:B------:R-:W-:Y:S02]  /*02c0*/  ISETP.GE.AND P0, PT, R0, R13, PT ;  /* 0x0000000d0000720c */ /* 0x000fe40003f06270 */
[----:B------:R-:W-:Y:S11]  /*02d0*/  BSSY.RECONVERGENT B2, `(.L_x_10) ;  /* 0x000001f000027945 */ /* 0x000ff60003800200 */
[----:B------:R-:W-:Y:S05]  /*02e0*/  @P0 BRA `(.L_x_11) ;  /* 0x0000000000740947 */ /* 0x000fea0003800000 */
[----:B------:R-:W2:Y:S01]  /*02f0*/  LDS R4, [R3+0x4] ;  /* 0x0000040003047984 */ /* 0x000ea20000000800 */
[----:B0-----:R-:W-:Y:S01]  /*0300*/  IMAD.MOV.U32 R9, RZ, RZ, 0x41c00000 ;  /* 0x41c00000ff097424 */ /* 0x001fe200078e00ff */
[----:B------:R-:W-:Y:S02]  /*0310*/  BSSY.RECONVERGENT B1, `(.L_x_12) ;  /* 0x0000017000017945 */ /* 0x000fe40003800200 */
[----:B------:R-:W0:Y:S04]  /*0320*/  LDS R0, [R3] ;  /* 0x0000000003007984 */ /* 0x000e280000000800 */
[----:B-1----:R-:W1:Y:S04]  /*0330*/  LDS R6, [R3+0x8] ;  /* 0x0000080003067984 */ /* 0x002e680000000800 */
[----:B------:R-:W3:Y:S04]  /*0340*/  LDS R8, [R3+0xc] ;  /* 0x00000c0003087984 */ /* 0x000ee80000000800 */
[----:B------:R-:W4:Y:S01]  /*0350*/  LDS R7, [R3+0x10] ;  /* 0x0000100003077984 */ /* 0x000f220000000800 */
[----:B--2---:R-:W-:-:S04]  /*0360*/  FADD R5, R4, R4 ;  /* 0x0000000404057221 */ /* 0x004fc80000000000 */
[----:B------:R-:W-:-:S04]  /*0370*/  FMUL R5, R4, R5 ;  /* 0x0000000504057220 */ /* 0x000fc80000400000 */
[----:B0-----:R-:W-:-:S04]  /*0380*/  FFMA R5, R0, R0, R5 ;  /* 0x0000000000057223 */ /* 0x001fc80000000005 */
[----:B-1----:R-:W-:Y:S01]  /*0390*/  FFMA R5, R6, R6, R5 ;  /* 0x0000000606057223 */ /* 0x002fe20000000005 */
[C---:B---3--:R-:W-:Y:S01]  /*03a0*/  FMUL R0, R8.reuse, -3 ;  /* 0xc040000008007820 */ /* 0x048fe20000400000 */
[----:B------:R-:W-:Y:S02]  /*03b0*/  IMAD.MOV.U32 R6, RZ, RZ, 0x3d2aaaab ;  /* 0x3d2aaaabff067424 */ /* 0x000fe400078e00ff */
[----:B----4-:R-:W-:Y:S01]  /*03c0*/  FMUL R4, R7, 5 ;  /* 0x40a0000007047820 */ /* 0x010fe20000400000 */
[----:B------:R-:W-:Y:S01]  /*03d0*/  FFMA R0, R8, R0, R5 ;  /* 0x0000000008007223 */ /* 0x000fe20000000005 */
[----:B------:R-:W-:-:S03]  /*03e0*/  FFMA R5, R6, -R9, 1 ;  /* 0x3f80000006057423 */ /* 0x000fc60000000809 */
[----:B------:R-:W-:Y:S01]  /*03f0*/  FFMA R0, R7, R4, R0 ;  /* 0x0000000407007223 */ /* 0x000fe20000000000 */
[----:B------:R-:W-:-:S03]  /*0400*/  FFMA R5, R5, R6, 0.041666667908430099487 ;  /* 0x3d2aaaab05057423 */ /* 0x000fc60000000006 */
[----:B------:R-:W0:Y:S01]  /*0410*/  FCHK P0, R0, 24 ;  /* 0x41c0000000007902 */ /* 0x000e220000000000 */
[----:B------:R-:W-:-:S04]  /*0420*/  FFMA R3, R0, R5, RZ ;  /* 0x0000000500037223 */ /* 0x000fc800000000ff */
[----:B------:R-:W-:-:S04]  /*0430*/  FFMA R4, R3, -24, R0 ;  /* 0xc1c0000003047823 */ /* 0x000fc80000000000 */
[----:B------:R-:W-:Y:S01]  /*0440*/  FFMA R3, R5, R4, R3 ;  /* 0x0000000405037223 */ /* 0x000fe20000000003 */
[----:B0-----:R-:W-:Y:S06]  /*0450*/  @!P0 BRA `(.L_x_13) ;  /* 0x0000000000088947 */ /* 0x001fec0003800000 */
[----:B------:R-:W-:-:S07]  /*0460*/  MOV R4, 0x480 ;  /* 0x0000048000047802 */ /* 0x000fce0000000f00 */
[----:B------:R-:W-:Y:S05]  /*0470*/  CALL.REL.NOINC `($__internal_0_$__cuda_sm3x_div_rn_noftz_f32_slowpath) ;  /* 0x0000000000447944 */ /* 0x000fea0003c00000 */
.L_x_13:
[----:B------:R-:W-:Y:S05]  /*0480*/  BSYNC.RECONVERGENT B1 ;  /* 0x0000000000017941 */ /* 0x000fea0003800200 */
.L_x_12:
[----:B------:R-:W0:Y:S02]  /*0490*/  LDC.64 R4, c[0x0][0x388] ;  /* 0x0000e200ff047b82 */ /* 0x000e240000000a00 */
[----:B0-----:R-:W-:-:S05]  /*04a0*/  IMAD.WIDE R4, R2, 0x4, R4 ;  /* 0x0000000402047825 */ /* 0x001fca00078e0204 */
[----:B------:R2:W-:Y:S02]  /*04b0*/  STG.E desc[UR6][R4.64+0x8], R3 ;  /* 0x0000080304007986 */ /* 0x0005e4000c101906 */
.L_x_11:
[----:B------:R-:W-:Y:S05]  /*04c0*/  BSYNC.RECONVERGENT B2 ;  /* 0x0000000000027941 */ /* 0x000fea0003800200 */
.L_x_10:
[----:B------:R-:W-:Y:S01]  /*04d0*/  ISETP.NE.AND P0, PT, R2, RZ, PT ;  /* 0x000000ff0200720c */ /* 0x000fe20003f05270 */
[----:B--2---:R-:W2:-:S12]  /*04e0*/  LDC R5, c[0x0][0x390] ;  /* 0x0000e400ff057b82 */ /* 0x004e980000000800 */
[----:B01----:R-:W0:Y:S01]  /*04f0*/  @!P0 LDC.64 R6, c[0x0][0x388] ;  /* 0x0000e200ff068b82 */ /* 0x003e220000000a00 */
[----:B--2---:R-:W-:Y:S01]  /*0500*/  ISETP.NE.AND P1, PT, R2, R5, PT ;  /* 0x000000050200720c */ /* 0x004fe20003f25270 */
[----:B0-----:R0:W-:Y:S04]  /*0510*/  @!P0 STG.E desc[UR6][R6.64], RZ ;  /* 0x000000ff06008986 */ /* 0x0011e8000c101906 */
[----:B------:R0:W-:Y:S08]  /*0520*/  @!P0 STG.E desc[UR6][R6.64+0x4], RZ ;  /* 0x000004ff06008986 */ /* 0x0001f0000c101906 */
[----:B------:R-:W-:Y:S05]  /*0530*/  @P1 EXIT ;  /* 0x000000000000194d */ /* 0x000fea0003800000 */
[----:B------:R-:W1:Y:S02]  /*0540*/  LDC.64 R2, c[0x0][0x388] ;  /* 0x0000e200ff027b82 */ /* 0x000e640000000a00 */
[----:B-1----:R-:W-:-:S05]  /*0550*/  IMAD.WIDE R2, R5, 0x4, R2 ;  /* 0x0000000405027825 */ /* 0x002fca00078e0202 */
[----:B------:R-:W-:Y:S04]  /*0560*/  STG.E desc[UR6][R2.64+0xc], RZ ;  /* 0x00000cff02007986 */ /* 0x000fe8000c101906 */
[----:B------:R-:W-:Y:S01]  /*0570*/  STG.E desc[UR6][R2.64+0x10], RZ ;  /* 0x000010ff02007986 */ /* 0x000fe2000c101906 */
[----:B------:R-:W-:Y:S05]  /*0580*/  EXIT ;  /* 0x000000000000794d */ /* 0x000fea0003800000 */
        .weak           $__internal_0_$__cuda_sm3x_div_rn_noftz_f32_slowpath
        .type           $__internal_0_$__cuda_sm3x_div_rn_noftz_f32_slowpath,@function
        .size           $__internal_0_$__cuda_sm3x_div_rn_noftz_f32_slowpath,(.L_x_44 - $__internal_0_$__cuda_sm3x_div_rn_noftz_f32_slowpath)
$__internal_0_$__cuda_sm3x_div_rn_noftz_f32_slowpath:
[--C-:B------:R-:W-:Y:S01]  /*0590*/  SHF.R.U32.HI R3, RZ, 0x17, R0.reuse ;  /* 0x00000017ff037819 */ /* 0x100fe20000011600 */
[----:B------:R-:W-:Y:S04]  /*05a0*/  BSSY.RECONVERGENT B0, `(.L_x_14) ;  /* 0x000005c000007945 */ /* 0x000fe80003800200 */
[----:B------:R-:W-:Y:S01]  /*05b0*/  BSSY.RELIABLE B3, `(.L_x_15) ;  /* 0x000001a000037945 */ /* 0x000fe20003800100 */
[----:B------:R-:W-:Y:S01]  /*05c0*/  IMAD.MOV.U32 R5, RZ, RZ, R0 ;  /* 0x000000ffff057224 */ /* 0x000fe200078e0000 */
[----:B------:R-:W-:-:S04]  /*05d0*/  LOP3.LUT R3, R3, 0xff, RZ, 0xc0, !PT ;  /* 0x000000ff03037812 */ /* 0x000fc800078ec0ff */
[----:B------:R-:W-:-:S04]  /*05e0*/  IADD3 R7, PT, PT, R3, -0x1, RZ ;  /* 0xffffffff03077810 */ /* 0x000fc80007ffe0ff */
[----:B------:R-:W-:-:S13]  /*05f0*/  ISETP.GT.U32.OR P0, PT, R7, 0xfd, !PT ;  /* 0x000000fd0700780c */ /* 0x000fda0007f04470 */
[----:B------:R-:W-:Y:S01]  /*0600*/  @!P0 IMAD.MOV.U32 R6, RZ, RZ, RZ ;  /* 0x000000ffff068224 */ /* 0x000fe200078e00ff */
[----:B------:R-:W-:Y:S06]  /*0610*/  @!P0 BRA `(.L_x_16) ;  /* 0x00000000004c8947 */ /* 0x000fec0003800000 */
[----:B------:R-:W-:-:S13]  /*0620*/  FSETP.GTU.FTZ.AND P0, PT, |R0|, +INF , PT ;  /* 0x7f8000000000780b */ /* 0x000fda0003f1c200 */
[----:B------:R-:W-:Y:S05]  /*0630*/  @P0 BREAK.RELIABLE B3 ;  /* 0x0000000000030942 */ /* 0x000fea0003800100 */
[----:B------:R-:W-:Y:S05]  /*0640*/  @P0 BRA `(.L_x_17) ;  /* 0x0000000400400947 */ /* 0x000fea0003800000 */
[----:B------:R-:W-:-:S05]  /*0650*/  IMAD.MOV.U32 R6, RZ, RZ, 0x41c00000 ;  /* 0x41c00000ff067424 */ /* 0x000fca00078e00ff */
[----:B------:R-:W-:-:S13]  /*0660*/  LOP3.LUT P0, RZ, R6, 0x7fffffff, R5, 0xc8, !PT ;  /* 0x7fffffff06ff7812 */ /* 0x000fda000780c805 */
[----:B------:R-:W-:Y:S05]  /*0670*/  @!P0 BREAK.RELIABLE B3 ;  /* 0x0000000000038942 */ /* 0x000fea0003800100 */
[----:B------:R-:W-:Y:S05]  /*0680*/  @!P0 BRA `(.L_x_18) ;  /* 0x0000000400288947 */ /* 0x000fea0003800000 */
[----:B------:R-:W-:-:S13]  /*0690*/  LOP3.LUT P0, RZ, R5, 0x7fffffff, RZ, 0xc0, !PT ;  /* 0x7fffffff05ff7812 */ /* 0x000fda000780c0ff */
[----:B------:R-:W-:Y:S05]  /*06a0*/  @!P0 BREAK.RELIABLE B3 ;  /* 0x0000000000038942 */ /* 0x000fea0003800100 */
[----:B------:R-:W-:Y:S05]  /*06b0*/  @!P0 BRA `(.L_x_19) ;  /* 0x0000000400148947 */ /* 0x000fea0003800000 */
[----:B------:R-:W-:Y:S02]  /*06c0*/  FSETP.NEU.FTZ.AND P0, PT, |R0|, +INF , PT ;  /* 0x7f8000000000780b */ /* 0x000fe40003f1d200 */
[----:B------:R-:W-:-:S04]  /*06d0*/  LOP3.LUT P1, RZ, R6, 0x7fffffff, RZ, 0xc0, !PT ;  /* 0x7fffffff06ff7812 */ /* 0x000fc8000782c0ff */
[----:B------:R-:W-:-:S13]  /*06e0*/  PLOP3.LUT P0, PT, P0, P1, PT, 0x2f, 0xf2 ;  /* 0x0000000000f2781c */ /* 0x000fda0000702577 */
[----:B------:R-:W-:Y:S05]  /*06f0*/  @P0 BREAK.RELIABLE B3 ;  /* 0x0000000000030942 */ /* 0x000fea0003800100 */
[----:B------:R-:W-:Y:S05]  /*0700*/  @P0 BRA `(.L_x_20) ;  /* 0x0000000000f40947 */ /* 0x000fea0003800000 */
[----:B------:R-:W-:-:S13]  /*0710*/  ISETP.GE.AND P0, PT, R7, RZ, PT ;  /* 0x000000ff0700720c */ /* 0x000fda0003f06270 */
[----:B------:R-:W-:Y:S02]  /*0720*/  @P0 IMAD.MOV.U32 R6, RZ, RZ, RZ ;  /* 0x000000ffff060224 */ /* 0x000fe400078e00ff */
[----:B------:R-:W-:Y:S01]  /*0730*/  @!P0 FFMA R5, R0, 1.84467440737095516160e+19, RZ ;  /* 0x5f80000000058823 */ /* 0x000fe200000000ff */
[----:B------:R-:W-:-:S07]  /*0740*/  @!P0 IMAD.MOV.U32 R6, RZ, RZ, -0x40 ;  /* 0xffffffc0ff068424 */ /* 0x000fce00078e00ff */
.L_x_16:
[----:B------:R-:W-:Y:S05]  /*0750*/  BSYNC.RELIABLE B3 ;  /* 0x0000000000037941 */ /* 0x000fea0003800100 */
.L_x_15:
[----:B------:R-:W-:Y:S01]  /*0760*/  UMOV UR4, 0x41c00000 ;  /* 0x41c0000000047882 */ /* 0x000fe20000000000 */
[----:B------:R-:W-:Y:S01]  /*0770*/  IADD3 R3, PT, PT, R3, -0x7f, RZ ;  /* 0xffffff8103037810 */ /* 0x000fe20007ffe0ff */
[----:B------:R-:W-:Y:S01]  /*0780*/  UIADD3 UR4, UPT, UPT, UR4, -0x2000000, URZ ;  /* 0xfe00000004047890 */ /* 0x000fe2000fffe0ff */
[----:B------:R-:W-:Y:S02]  /*0790*/  BSSY.RECONVERGENT B3, `(.L_x_21) ;  /* 0x0000033000037945 */ /* 0x000fe40003800200 */
[----:B------:R-:W-:Y:S01]  /*07a0*/  IADD3 R6, PT, PT, R6, -0x4, R3 ;  /* 0xfffffffc06067810 */ /* 0x000fe20007ffe003 */
[----:B------:R-:W-:Y:S02]  /*07b0*/  IMAD R0, R3, -0x800000, R5 ;  /* 0xff80000003007824 */ /* 0x000fe400078e0205 */
[----:B------:R-:W-:-:S03]  /*07c0*/  FADD.FTZ R9, -RZ, -UR4 ;  /* 0x80000004ff097e21 */ /* 0x000fc60008010100 */
[----:B------:R-:W0:Y:S02]  /*07d0*/  MUFU.RCP R7, UR4 ;  /* 0x0000000400077d08 */ /* 0x000e240008001000 */
[----:B0-----:R-:W-:-:S04]  /*07e0*/  FFMA R8, R7, R9, 1 ;  /* 0x3f80000007087423 */ /* 0x001fc80000000009 */
[----:B------:R-:W-:-:S04]  /*07f0*/  FFMA R7, R7, R8, R7 ;  /* 0x0000000807077223 */ /* 0x000fc80000000007 */
[----:B------:R-:W-:-:S04]  /*0800*/  FFMA R8, R0, R7, RZ ;  /* 0x0000000700087223 */ /* 0x000fc800000000ff */
[----:B------:R-:W-:-:S04]  /*0810*/  FFMA R5, R9, R8, R0 ;  /* 0x0000000809057223 */ /* 0x000fc80000000000 */
[----:B------:R-:W-:-:S04]  /*0820*/  FFMA R8, R7, R5, R8 ;  /* 0x0000000507087223 */ /* 0x000fc80000000008 */
[----:B------:R-:W-:-:S04]  /*0830*/  FFMA R9, R9, R8, R0 ;  /* 0x0000000809097223 */ /* 0x000fc80000000000 */
[----:B------:R-:W-:-:S05]  /*0840*/  FFMA R5, R7, R9, R8 ;  /* 0x0000000907057223 */ /* 0x000fca0000000008 */
[----:B------:R-:W-:-:S04]  /*0850*/  SHF.R.U32.HI R0, RZ, 0x17, R5 ;  /* 0x00000017ff007819 */ /* 0x000fc80000011605 */
[----:B------:R-:W-:-:S05]  /*0860*/  LOP3.LUT R0, R0, 0xff, RZ, 0xc0, !PT ;  /* 0x000000ff00007812 */ /* 0x000fca00078ec0ff */
[----:B------:R-:W-:-:S04]  /*0870*/  IMAD.IADD R10, R0, 0x1, R6 ;  /* 0x00000001000a7824 */ /* 0x000fc800078e0206 */
[----:B------:R-:W-:-:S05]  /*0880*/  VIADD R0, R10, 0xffffffff ;  /* 0xffffffff0a007836 */ /* 0x000fca0000000000 */
[----:B------:R-:W-:-:S13]  /*0890*/  ISETP.GE.U32.AND P0, PT, R0, 0xfe, PT ;  /* 0x000000fe0000780c */ /* 0x000fda0003f06070 */
[----:B------:R-:W-:Y:S05]  /*08a0*/  @!P0 BRA `(.L_x_22) ;  /* 0x0000000000808947 */ /* 0x000fea0003800000 */
[----:B------:R-:W-:-:S13]  /*08b0*/  ISETP.GT.AND P0, PT, R10, 0xfe, PT ;  /* 0x000000fe0a00780c */ /* 0x000fda0003f04270 */
[----:B------:R-:W-:Y:S05]  /*08c0*/  @P0 BRA `(.L_x_23) ;  /* 0x00000000006c0947 */ /* 0x000fea0003800000 */
[----:B------:R-:W-:-:S13]  /*08d0*/  ISETP.GE.AND P0, PT, R10, 0x1, PT ;  /* 0x000000010a00780c */ /* 0x000fda0003f06270 */
[----:B------:R-:W-:Y:S05]  /*08e0*/  @P0 BRA `(.L_x_24) ;  /* 0x0000000000740947 */ /* 0x000fea0003800000 */
[----:B------:R-:W-:Y:S02]  /*08f0*/  ISETP.GE.AND P0, PT, R10, -0x18, PT ;  /* 0xffffffe80a00780c */ /* 0x000fe40003f06270 */
[----:B------:R-:W-:-:S11]  /*0900*/  LOP3.LUT R5, R5, 0x80000000, RZ, 0xc0, !PT ;  /* 0x8000000005057812 */ /* 0x000fd600078ec0ff */
[----:B------:R-:W-:Y:S05]  /*0910*/  @!P0 BRA `(.L_x_24) ;  /* 0x0000000000688947 */ /* 0x000fea0003800000 */
[CCC-:B------:R-:W-:Y:S01]  /*0920*/  FFMA.RZ R0, R7.reuse, R9.reuse, R8.reuse ;  /* 0x0000000907007223 */ /* 0x1c0fe2000000c008 */
[C---:B------:R-:W-:Y:S01]  /*0930*/  VIADD R6, R10.reuse, 0x20 ;  /* 0x000000200a067836 */ /* 0x040fe20000000000 */
[C---:B------:R-:W-:Y:S02]  /*0940*/  ISETP.NE.AND P2, PT, R10.reuse, RZ, PT ;  /* 0x000000ff0a00720c */ /* 0x040fe40003f45270 */
[----:B------:R-:W-:Y:S02]  /*0950*/  ISETP.NE.AND P1, PT, R10, RZ, PT ;  /* 0x000000ff0a00720c */ /* 0x000fe40003f25270 */
[----:B------:R-:W-:Y:S01]  /*0960*/  LOP3.LUT R3, R0, 0x7fffff, RZ, 0xc0, !PT ;  /* 0x007fffff00037812 */ /* 0x000fe200078ec0ff */
[CCC-:B------:R-:W-:Y:S01]  /*0970*/  FFMA.RP R0, R7.reuse, R9.reuse, R8.reuse ;  /* 0x0000000907007223 */ /* 0x1c0fe20000008008 */
[----:B------:R-:W-:Y:S01]  /*0980*/  FFMA.RM R7, R7, R9, R8 ;  /* 0x0000000907077223 */ /* 0x000fe20000004008 */
[----:B------:R-:W-:Y:S01]  /*0990*/  IMAD.MOV R8, RZ, RZ, -R10 ;  /* 0x000000ffff087224 */ /* 0x000fe200078e0a0a */
[----:B------:R-:W-:-:S03]  /*09a0*/  LOP3.LUT R3, R3, 0x800000, RZ, 0xfc, !PT ;  /* 0x0080000003037812 */ /* 0x000fc600078efcff */
[----:B------:R-:W-:Y:S02]  /*09b0*/  FSETP.NEU.FTZ.AND P0, PT, R0, R7, PT ;  /* 0x000000070000720b */ /* 0x000fe40003f1d000 */
[----:B------:R-:W-:Y:S02]  /*09c0*/  SHF.L.U32 R6, R3, R6, RZ ;  /* 0x0000000603067219 */ /* 0x000fe400000006ff */
[----:B------:R-:W-:Y:S02]  /*09d0*/  SEL R0, R8, RZ, P2 ;  /* 0x000000ff08007207 */ /* 0x000fe40001000000 */
[----:B------:R-:W-:Y:S02]  /*09e0*/  ISETP.NE.AND P1, PT, R6, RZ, P1 ;  /* 0x000000ff0600720c */ /* 0x000fe40000f25270 */
[----:B------:R-:W-:Y:S02]  /*09f0*/  SHF.R.U32.HI R0, RZ, R0, R3 ;  /* 0x00000000ff007219 */ /* 0x000fe40000011603 */
[----:B------:R-:W-:-:S02]  /*0a00*/  PLOP3.LUT P0, PT, P0, P1, PT, 0xf8, 0x8f ;  /* 0x00000000008f781c */ /* 0x000fc40000703f70 */
[----:B------:R-:W-:Y:S02]  /*0a10*/  SHF.R.U32.HI R6, RZ, 0x1, R0 ;  /* 0x00000001ff067819 */ /* 0x000fe40000011600 */
[----:B------:R-:W-:-:S04]  /*0a20*/  SEL R3, RZ, 0x1, !P0 ;  /* 0x00000001ff037807 */ /* 0x000fc80004000000 */
[----:B------:R-:W-:-:S04]  /*0a30*/  LOP3.LUT R3, R3, 0x1, R6, 0xf8, !PT ;  /* 0x0000000103037812 */ /* 0x000fc800078ef806 */
[----:B------:R-:W-:-:S04]  /*0a40*/  LOP3.LUT R3, R3, R0, RZ, 0xc0, !PT ;  /* 0x0000000003037212 */ /* 0x000fc800078ec0ff */
[----:B------:R-:W-:-:S04]  /*0a50*/  IADD3 R6, PT, PT, R6, R3, RZ ;  /* 0x0000000306067210 */ /* 0x000fc80007ffe0ff */
[----:B------:R-:W-:Y:S01]  /*0a60*/  LOP3.LUT R5, R6, R5, RZ, 0xfc, !PT ;  /* 0x0000000506057212 */ /* 0x000fe200078efcff */
[----:B------:R-:W-:Y:S06]  /*0a70*/  BRA `(.L_x_24) ;  /* 0x0000000000107947 */ /* 0x000fec0003800000 */
.L_x_23:
[----:B------:R-:W-:-:S04]  /*0a80*/  LOP3.LUT R5, R5, 0x80000000, RZ, 0xc0, !PT ;  /* 0x8000000005057812 */ /* 0x000fc800078ec0ff */
[----:B------:R-:W-:Y:S01]  /*0a90*/  LOP3.LUT R5, R5, 0x7f800000, RZ, 0xfc, !PT ;  /* 0x7f80000005057812 */ /* 0x000fe200078efcff */
[----:B------:R-:W-:Y:S06]  /*0aa0*/  BRA `(.L_x_24) ;  /* 0x0000000000047947 */ /* 0x000fec0003800000 */
.L_x_22:
[----:B------:R-:W-:-:S07]  /*0ab0*/  IMAD R5, R6, 0x800000, R5 ;  /* 0x0080000006057824 */ /* 0x000fce00078e0205 */
.L_x_24:
[----:B------:R-:W-:Y:S05]  /*0ac0*/  BSYNC.RECONVERGENT B3 ;  /* 0x0000000000037941 */ /* 0x000fea0003800200 */
.L_x_21:
[----:B------:R-:W-:Y:S05]  /*0ad0*/  BRA `(.L_x_25) ;  /* 0x0000000000207947 */ /* 0x000fea0003800000 */
.L_x_20:
[----:B------:R-:W-:-:S04]  /*0ae0*/  LOP3.LUT R5, R6, 0x80000000, R5, 0x48, !PT ;  /* 0x8000000006057812 */ /* 0x000fc800078e4805 */
[----:B------:R-:W-:Y:S01]  /*0af0*/  LOP3.LUT R5, R5, 0x7f800000, RZ, 0xfc, !PT ;  /* 0x7f80000005057812 */ /* 0x000fe200078efcff */
[----:B------:R-:W-:Y:S06]  /*0b00*/  BRA `(.L_x_25) ;  /* 0x0000000000147947 */ /* 0x000fec0003800000 */
.L_x_19:
[----:B------:R-:W-:Y:S01]  /*0b10*/  LOP3.LUT R5, R6, 0x80000000, R5, 0x48, !PT ;  /* 0x8000000006057812 */ /* 0x000fe200078e4805 */
[----:B------:R-:W-:Y:S06]  /*0b20*/  BRA `(.L_x_25) ;  /* 0x00000000000c7947 */ /* 0x000fec0003800000 */
.L_x_18:
[----:B------:R-:W0:Y:S01]  /*0b30*/  MUFU.RSQ R5, -QNAN ;  /* 0xffc0000000057908 */ /* 0x000e220000001400 */
[----:B------:R-:W-:Y:S05]  /*0b40*/  BRA `(.L_x_25) ;  /* 0x0000000000047947 */ /* 0x000fea0003800000 */
.L_x_17:
[----:B------:R-:W-:-:S07]  /*0b50*/  FADD.FTZ R5, R0, 24 ;  /* 0x41c0000000057421 */ /* 0x000fce0000010000 */
.L_x_25:
[----:B------:R-:W-:Y:S05]  /*0b60*/  BSYNC.RECONVERGENT B0 ;  /* 0x0000000000007941 */ /* 0x000fea0003800200 */
.L_x_14:
[----:B0-----:R-:W-:Y:S02]  /*0b70*/  IMAD.MOV.U32 R3, RZ, RZ, R5 ;  /* 0x000000ffff037224 */ /* 0x001fe400078e0005 */
[----:B------:R-:W-:-:S04]  /*0b80*/  IMAD.MOV.U32 R5, RZ, RZ, 0x0 ;  /* 0x00000000ff057424 */ /* 0x000fc800078e00ff */
[----:B------:R-:W-:Y:S05]  /*0b90*/  RET.REL.NODEC R4 `(_Z7vectorSPfS_i) ;  /* 0xfffffff404187950 */ /* 0x000fea0003c3ffff */
.L_x_26:
        /* <DEDUP_REMOVED lines=14> */
.L_x_44:


//--------------------- .text._Z8vectorNSPfS_i    --------------------------
	.section	.text._Z8vectorNSPfS_i,"ax",@progbits
	.align	128
        .global         _Z8vectorNSPfS_i
        .type           _Z8vectorNSPfS_i,@function
        .size           _Z8vectorNSPfS_i,(.L_x_45 - _Z8vectorNSPfS_i)
        .other          _Z8vectorNSPfS_i,@"STO_CUDA_ENTRY STV_DEFAULT"
_Z8vectorNSPfS_i:
.text._Z8vectorNSPfS_i:
[----:B------:R-:W-:Y:S01]  /*0000*/  LDC R1, c[0x0][0x37c] ;  /* 0x0000df00ff017b82 */ /* 0x000fe20000000800 */
[----:B------:R-:W0:Y:S01]  /*0010*/  S2R R2, SR_TID.X ;  /* 0x0000000000027919 */ /* 0x000e220000002100 */
[----:B------:R-:W0:Y:S01]  /*0020*/  LDCU UR5, c[0x0][0x360] ;  /* 0x00006c00ff0577ac */ /* 0x000e220008000800 */
[----:B------:R-:W-:Y:S01]  /*0030*/  BSSY.RECONVERGENT B2, `(.L_x_27) ;  /* 0x0000028000027945 */ /* 0x000fe20003800200 */
[----:B------:R-:W0:Y:S01]  /*0040*/  S2R R3, SR_CTAID.X ;  /* 0x0000000000037919 */ /* 0x000e220000002500 */
[----:B------:R-:W1:Y:S01]  /*0050*/  LDCU UR4, c[0x0][0x390] ;  /* 0x00007200ff0477ac */ /* 0x000e620008000800 */
[----:B------:R-:W2:Y:S01]  /*0060*/  LDCU.64 UR6, c[0x0][0x358] ;  /* 0x00006b00ff0677ac */ /* 0x000ea20008000a00 */
[----:B-1----:R-:W-:Y:S01]  /*0070*/  UIADD3 UR4, UPT, UPT, UR4, 0x3, URZ ;  /* 0x0000000304047890 */ /* 0x002fe2000fffe0ff */
[----:B0-----:R-:W-:-:S04]  /*0080*/  IMAD R2, R3, UR5, R2 ;  /* 0x0000000503027c24 */ /* 0x001fc8000f8e0202 */
[----:B------:R-:W-:-:S05]  /*0090*/  VIADD R0, R2, 0x2 ;  /* 0x0000000202007836 */ /* 0x000fca0000000000 */
[----:B------:R-:W-:-:S13]  /*00a0*/  ISETP.GE.AND P0, PT, R0, UR4, PT ;  /* 0x0000000400007c0c */ /* 0x000fda000bf06270 */
[----:B--2---:R-:W-:Y:S05]  /*00b0*/  @P0 BRA `(.L_x_28) ;  /* 0x00000000007c0947 */ /* 0x004fea0003800000 */
[----:B------:R-:W0:Y:S02]  /*00c0*/  LDC.64 R4, c[0x0][0x380] ;  /* 0x0000e000ff047b82 */ /* 0x000e240000000a00 */
[----:B0-----:R-:W-:-:S05]  /*00d0*/  IMAD.WIDE R4, R2, 0x4, R4 ;  /* 0x0000000402047825 */ /* 0x001fca00078e0204 */
[----:B------:R-:W2:Y:S04]  /*00e0*/  LDG.E R3, desc[UR6][R4.64+0x4] ;  /* 0x0000040604037981 */ /* 0x000ea8000c1e1900 */
[----:B------:R-:W3:Y:S04]  /*00f0*/  LDG.E R0, desc[UR6][R4.64] ;  /* 0x0000000604007981 */ /* 0x000ee8000c1e1900 */
[----:B------:R-:W4:Y:S04]  /*0100*/  LDG.E R8, desc[UR6][R4.64+0x8] ;  /* 0x0000080604087981 */ /* 0x000f28000c1e1900 */
[----:B------:R-:W5:Y:S04]  /*0110*/  LDG.E R10, desc[UR6][R4.64+0xc] ;  /* 0x00000c06040a7981 */ /* 0x000f68000c1e1900 */
[----:B------:R-:W5:Y:S01]  /*0120*/  LDG.E R7, desc[UR6][R4.64+0x10] ;  /* 0x0000100604077981 */ /* 0x000f62000c1e1900 */
[----:B------:R-:W-:Y:S01]  /*0130*/  IMAD.MOV.U32 R9, RZ, RZ, 0x3d2aaaab ;  /* 0x3d2aaaabff097424 */ /* 0x000fe200078e00ff */
[----:B------:R-:W-:Y:S01]  /*0140*/  BSSY.RECONVERGENT B1, `(.L_x_29) ;  /* 0x0000013000017945 */ /* 0x000fe20003800200 */
[----:B--2---:R-:W-:-:S04]  /*0150*/  FADD R6, R3, R3 ;  /* 0x0000000303067221 */ /* 0x004fc80000000000 */
[----:B------:R-:W-:Y:S01]  /*0160*/  FMUL R3, R3, R6 ;  /* 0x0000000603037220 */ /* 0x000fe20000400000 */
[----:B------:R-:W-:-:S03]  /*0170*/  IMAD.MOV.U32 R6, RZ, RZ, 0x41c00000 ;  /* 0x41c00000ff067424 */ /* 0x000fc600078e00ff */
[----:B---3--:R-:W-:Y:S01]  /*0180*/  FFMA R3, R0, R0, R3 ;  /* 0x0000000000037223 */ /* 0x008fe20000000003 */
[----:B------:R-:W-:-:S03]  /*0190*/  FFMA R6, R9, -R6, 1 ;  /* 0x3f80000009067423 */ /* 0x000fc60000000806 */
[----:B----4-:R-:W-:Y:S01]  /*01a0*/  FFMA R3, R8, R8, R3 ;  /* 0x0000000808037223 */ /* 0x010fe20000000003 */
[----:B-----5:R-:W-:-:S04]  /*01b0*/  FMUL R0, R10, -3 ;  /* 0xc04000000a007820 */ /* 0x020fc80000400000 */
[----:B------:R-:W-:Y:S01]  /*01c0*/  FFMA R0, R10, R0, R3 ;  /* 0x000000000a007223 */ /* 0x000fe20000000003 */
[----:B------:R-:W-:-:S04]  /*01d0*/  FMUL R3, R7, 5 ;  /* 0x40a0000007037820 */ /* 0x000fc80000400000 */
        /* <DEDUP_REMOVED lines=8> */
[----:B------:R-:W-:Y:S05]  /*0260*/  CALL.REL.NOINC `($__internal_1_$__cuda_sm3x_div_rn_noftz_f32_slowpath) ;  /* 0x0000000000447944 */ /* 0x000fea0003c00000 */
.L_x_30:
[----:B------:R-:W-:Y:S05]  /*0270*/  BSYNC.RECONVERGENT B1 ;  /* 0x0000000000017941 */ /* 0x000fea0003800200 */
.L_x_29:
[----:B------:R-:W0:Y:S02]  /*0280*/  LDC.64 R4, c[0x0][0x388] ;  /* 0x0000e200ff047b82 */ /* 0x000e240000000a00 */
[----:B0-----:R-:W-:-:S05]  /*0290*/  IMAD.WIDE R4, R2, 0x4, R4 ;  /* 0x0000000402047825 */ /* 0x001fca00078e0204 */
[----:B------:R0:W-:Y:S02]  /*02a0*/  STG.E desc[UR6][R4.64+0x8], R3 ;  /* 0x0000080304007986 */ /* 0x0001e4000c101906 */
.L_x_28:
[----:B------:R-:W-:Y:S05]  /*02b0*/  BSYNC.RECONVERGENT B2 ;  /* 0x0000000000027941 */ /* 0x000fea0003800200 */
.L_x_27:
[----:B------:R-:W-:Y:S01]  /*02c0*/  ISETP.NE.AND P0, PT, R2, RZ, PT ;  /* 0x000000ff0200720c */ /* 0x000fe20003f05270 */
[----:B0-----:R-:W0:-:S12]  /*02d0*/  LDC R5, c[0x0][0x390] ;  /* 0x0000e400ff057b82 */ /* 0x001e180000000800 */
[----:B------:R-:W1:Y:S01]  /*02e0*/  @!P0 LDC.64 R6, c[0x0][0x388] ;  /* 0x0000e200ff068b82 */ /* 0x000e620000000a00 */
[----:B0-----:R-:W-:Y:S01]  /*02f0*/  ISETP.NE.AND P1, PT, R2, R5, PT ;  /* 0x000000050200720c */ /* 0x001fe20003f25270 */
[----:B-1----:R0:W-:Y:S04]  /*0300*/  @!P0 STG.E desc[UR6][R6.64], RZ ;  /* 0x000000ff06008986 */ /* 0x0021e8000c101906 */
[----:B------:R0:W-:Y:S08]  /*0310*/  @!P0 STG.E desc[UR6][R6.64+0x4], RZ ;  /* 0x000004ff06008986 */ /* 0x0001f0000c101906 */
[----:B------:R-:W-:Y:S05]  /*0320*/  @P1 EXIT ;  /* 0x000000000000194d */ /* 0x000fea0003800000 */
[----:B------:R-:W1:Y:S02]  /*0330*/  LDC.64 R2, c[0x0][0x388] ;  /* 0x0000e200ff027b82 */ /* 0x000e640000000a00 */
[----:B-1----:R-:W-:-:S05]  /*0340*/  IMAD.WIDE R2, R5, 0x4, R2 ;  /* 0x0000000405027825 */ /* 0x002fca00078e0202 */
[----:B------:R-:W-:Y:S04]  /*0350*/  STG.E desc[UR6][R2.64+0xc], RZ ;  /* 0x00000cff02007986 */ /* 0x000fe8000c101906 */
[----:B------:R-:W-:Y:S01]  /*0360*/  STG.E desc[UR6][R2.64+0x10], RZ ;  /* 0x000010ff02007986 */ /* 0x000fe2000c101906 */
[----:B------:R-:W-:Y:S05]  /*0370*/  EXIT ;  /* 0x000000000000794d */ /* 0x000fea0003800000 */
        .weak           $__internal_1_$__cuda_sm3x_div_rn_noftz_f32_slowpath
        .type           $__internal_1_$__cuda_sm3x_div_rn_noftz_f32_slowpath,@function
        .size           $__internal_1_$__cuda_sm3x_div_rn_noftz_f32_slowpath,(.L_x_45 - $__internal_1_$__cuda_sm3x_div_rn_noftz_f32_slowpath)
$__internal_1_$__cuda_sm3x_div_rn_noftz_f32_slowpath:
        /* <DEDUP_REMOVED lines=25> */
[----:B------:R-:W-:Y:S01]  /*0510*/  @P0 MOV R6, RZ ;  /* 0x000000ff00060202 */ /* 0x000fe20000000f00 */
[----:B------:R-:W-:Y:S01]  /*0520*/  @!P0 FFMA R5, R0, 1.84467440737095516160e+19, RZ ;  /* 0x5f80000000058823 */ /* 0x000fe200000000ff */
[----:B------:R-:W-:-:S07]  /*0530*/  @!P0 IMAD.MOV.U32 R6, RZ, RZ, -0x40 ;  /* 0xffffffc0ff068424 */ /* 0x000fce00078e00ff */
.L_x_33:
[----:B------:R-:W-:Y:S05]  /*0540*/  BSYNC.RELIABLE B3 ;  /* 0x0000000000037941 */ /* 0x000fea0003800100 */
.L_x_32:
[----:B------:R-:W-:Y:S01]  /*0550*/  UMOV UR4, 0x41c00000 ;  /* 0x41c0000000047882 */ /* 0x000fe20000000000 */
[----:B------:R-:W-:Y:S01]  /*0560*/  VIADD R3, R3, 0xffffff81 ;  /* 0xffffff8103037836 */ /* 0x000fe20000000000 */
[----:B------:R-:W-:Y:S01]  /*0570*/  UIADD3 UR4, UPT, UPT, UR4, -0x2000000, URZ ;  /* 0xfe00000004047890 */ /* 0x000fe2000fffe0ff */
[----:B------:R-:W-:Y:S02]  /*0580*/  BSSY.RECONVERGENT B3, `(.L_x_38) ;  /* 0x0000033000037945 */ /* 0x000fe40003800200 */
[----:B------:R-:W-:Y:S01]  /*0590*/  IMAD R0, R3, -0x800000, R5 ;  /* 0xff80000003007824 */ /* 0x000fe200078e0205 */
[----:B------:R-:W-:Y:S02]  /*05a0*/  IADD3 R6, PT, PT, R6, -0x4, R3 ;  /* 0xfffffffc06067810 */ /* 0x000fe40007ffe003 */
        /* <DEDUP_REMOVED lines=10> */
[----:B------:R-:W-:-:S04]  /*0650*/  LOP3.LUT R0, R0, 0xff, RZ, 0xc0, !PT ;  /* 0x000000ff00007812 */ /* 0x000fc800078ec0ff */
[----:B------:R-:W-:-:S05]  /*0660*/  IADD3 R10, PT, PT, R0, R6, RZ ;  /* 0x00000006000a7210 */ /* 0x000fca0007ffe0ff */
        /* <DEDUP_REMOVED lines=17> */
[----:B------:R-:W-:Y:S02]  /*0780*/  IADD3 R8, PT, PT, -R10, RZ, RZ ;  /* 0x000000ff0a087210 */ /* 0x000fe40007ffe1ff */
[----:B------:R-:W-:-:S02]  /*0790*/  LOP3.LUT R3, R3, 0x800000, RZ, 0xfc, !PT ;  /* 0x0080000003037812 */ /* 0x000fc400078efcff */
        /* <DEDUP_REMOVED lines=9> */
[----:B------:R-:W-:-:S05]  /*0830*/  LOP3.LUT R3, R3, R0, RZ, 0xc0, !PT ;  /* 0x0000000003037212 */ /* 0x000fca00078ec0ff */
[----:B------:R-:W-:-:S05]  /*0840*/  IMAD.IADD R6, R6, 0x1, R3 ;  /* 0x0000000106067824 */ /* 0x000fca00078e0203 */
[----:B------:R-:W-:Y:S01]  /*0850*/  LOP3.LUT R5, R6, R5, RZ, 0xfc, !PT ;  /* 0x0000000506057212 */ /* 0x000fe200078efcff */
[----:B------:R-:W-:Y:S06]  /*0860*/  BRA `(.L_x_41) ;  /* 0x0000000000107947 */ /* 0x000fec0003800000 */
.L_x_40:
[----:B------:R-:W-:-:S04]  /*0870*/  LOP3.LUT R5, R5, 0x80000000, RZ, 0xc0, !PT ;  /* 0x8000000005057812 */ /* 0x000fc800078ec0ff */
[----:B------:R-:W-:Y:S01]  /*0880*/  LOP3.LUT R5, R5, 0x7f800000, RZ, 0xfc, !PT ;  /* 0x7f80000005057812 */ /* 0x000fe200078efcff */
[----:B------:R-:W-:Y:S06]  /*0890*/  BRA `(.L_x_41) ;  /* 0x0000000000047947 */ /* 0x000fec0003800000 */
.L_x_39:
[----:B------:R-:W-:-:S07]  /*08a0*/  IMAD R5, R6, 0x800000, R5 ;  /* 0x0080000006057824 */ /* 0x000fce00078e0205 */
.L_x_41:
[----:B------:R-:W-:Y:S05]  /*08b0*/  BSYNC.RECONVERGENT B3 ;  /* 0x0000000000037941 */ /* 0x000fea0003800200 */
.L_x_38:
[----:B------:R-:W-:Y:S05]  /*08c0*/  BRA `(.L_x_42) ;  /* 0x0000000000207947 */ /* 0x000fea0003800000 */
.L_x_37:
[----:B------:R-:W-:-:S04]  /*08d0*/  LOP3.LUT R5, R6, 0x80000000, R5, 0x48, !PT ;  /* 0x8000000006057812 */ /* 0x000fc800078e4805 */
[----:B------:R-:W-:Y:S01]  /*08e0*/  LOP3.LUT R5, R5, 0x7f800000, RZ, 0xfc, !PT ;  /* 0x7f80000005057812 */ /* 0x000fe200078efcff */
[----:B------:R-:W-:Y:S06]  /*08f0*/  BRA `(.L_x_42) ;  /* 0x0000000000147947 */ /* 0x000fec0003800000 */
.L_x_36:
[----:B------:R-:W-:Y:S01]  /*0900*/  LOP3.LUT R5, R6, 0x80000000, R5, 0x48, !PT ;  /* 0x8000000006057812 */ /* 0x000fe200078e4805 */
[----:B------:R-:W-:Y:S06]  /*0910*/  BRA `(.L_x_42) ;  /* 0x00000000000c7947 */ /* 0x000fec0003800000 */
.L_x_35:
[----:B------:R-:W0:Y:S01]  /*0920*/  MUFU.RSQ R5, -QNAN ;  /* 0xffc0000000057908 */ /* 0x000e220000001400 */
[----:B------:R-:W-:Y:S05]  /*0930*/  BRA `(.L_x_42) ;  /* 0x0000000000047947 */ /* 0x000fea0003800000 */
.L_x_34:
[----:B------:R-:W-:-:S07]  /*0940*/  FADD.FTZ R5, R0, 24 ;  /* 0x41c0000000057421 */ /* 0x000fce0000010000 */
.L_x_42:
[----:B------:R-:W-:Y:S05]  /*0950*/  BSYNC.RECONVERGENT B0 ;  /* 0x0000000000007941 */ /* 0x000fea0003800200 */
.L_x_31:
[----:B0-----:R-:W-:Y:S01]  /*0960*/  MOV R3, R5 ;  /* 0x0000000500037202 */ /* 0x001fe20000000f00 */
[----:B------:R-:W-:-:S04]  /*0970*/  IMAD.MOV.U32 R5, RZ, RZ, 0x0 ;  /* 0x00000000ff057424 */ /* 0x000fc800078e00ff */
[----:B------:R-:W-:Y:S05]  /*0980*/  RET.REL.NODEC R4 `(_Z8vectorNSPfS_i) ;  /* 0xfffffff4049c7950 */ /* 0x000fea0003c3ffff */
.L_x_43:
        /* <DEDUP_REMOVED lines=15> */
.L_x_45:


//--------------------- .nv.shared._Z9reduceMaxPfS_i --------------------------
	.section	.nv.shared._Z9reduceMaxPfS_i,"aw",@nobits
	.sectionflags	@""
	.align	16
	.zero		1024


//--------------------- .nv.shared.reserved.0     --------------------------
	.section	.nv.shared.reserved.0,"aw",@nobits
	.weak		__nv_reservedSMEM_offset_0_alias
	.size		__nv_reservedSMEM_offset_0_alias, 0, 64
	.other		__nv_reservedSMEM_offset_0_alias,@"STO_CUDA_RESERVED_SHARED STV_DEFAULT"
__nv_reservedSMEM_offset_0_alias:
	.zero		0
	.zero		64


//--------------------- .nv.shared._Z7vectorSPfS_i --------------------------
	.section	.nv.shared._Z7vectorSPfS_i,"aw",@nobits
	.sectionflags	@""
	.align	16
.nv.shared._Z7vectorSPfS_i:
	.zero		5136


//--------------------- .nv.shared._Z8vectorNSPfS_i --------------------------
	.section	.nv.shared._Z8vectorNSPfS_i,"aw",@nobits
	.sectionflags	@""
	.align	16
	.zero		1024


//--------------------- .nv.constant0._Z9reduceMaxPfS_i --------------------------
	.section	.nv.constant0._Z9reduceMaxPfS_i,"a",@progbits
	.sectionflags	@""
	.align	4
.nv.constant0._Z9reduceMaxPfS_i:
	.zero		916


//--------------------- .nv.constant0._Z7vectorSPfS_i --------------------------
	.section	.nv.constant0._Z7vectorSPfS_i,"a",@progbits
	.sectionflags	@""
	.align	4
.nv.constant0._Z7vectorSPfS_i:
	.zero		916


//--------------------- .nv.constant0._Z8vectorNSPfS_i --------------------------
	.section	.nv.constant0._Z8vectorNSPfS_i,"a",@progbits
	.sectionflags	@""
	.align	4
.nv.constant0._Z8vectorNSPfS_i:
	.zero		916


//--------------------- SYMBOLS --------------------------

	.type		.nv.reservedSmem.offset0,@object
	.size		.nv.reservedSmem.offset0,0x4
	.type		.nv.reservedSmem.cap,@object
	.size		.nv.reservedSmem.cap,0x4
